def attn_fwd(
    Q,
    K,
    V,
    Out,
    Lse,
    sm_scale,
    stride_qz,
    stride_qh,
    stride_qm,
    stride_qk,
    stride_kz,
    stride_kh,
    stride_kn,
    stride_kk,
    stride_vz,
    stride_vh,
    stride_vn,
    stride_vk,
    stride_oz,
    stride_oh,
    stride_om,
    stride_ok,
    seqlen_q,
    seqlen_k,
    BLOCK_M: tl.constexpr,
    BLOCK_N: tl.constexpr,
    HEAD_DIM: tl.constexpr,
    CAUSAL: tl.constexpr,
):
    start_m = tl.program_id(0)
    off_hz = tl.program_id(1)
    q_off = off_hz * stride_qh
    k_off = off_hz * stride_kh
    v_off = off_hz * stride_vh
    offs_m = start_m * BLOCK_M + tl.arange(0, BLOCK_M)
    offs_d = tl.arange(0, HEAD_DIM)
    offs_n = tl.arange(0, BLOCK_N)
    q_ptrs = Q + q_off + offs_m[:, None] * stride_qm + offs_d[None, :] * stride_qk
    k_ptrs = K + k_off + offs_d[:, None] * stride_kk + offs_n[None, :] * stride_kn
    v_ptrs = V + v_off + offs_n[:, None] * stride_vn + offs_d[None, :] * stride_vk
    m_i = tl.full([BLOCK_M], float("-inf"), dtype=tl.float32)
    l_i = tl.zeros([BLOCK_M], dtype=tl.float32) + 1.0
    acc = tl.zeros([BLOCK_M, HEAD_DIM], dtype=tl.float32)
    q = tl.load(q_ptrs)
    acc, l_i, m_i = _attn_fwd_inner(
        acc,
        l_i,
        m_i,
        q,
        k_ptrs,
        v_ptrs,
        sm_scale,
        stride_kn,
        stride_vn,
        start_m,
        seqlen_k,
        BLOCK_M,
        BLOCK_N,
        HEAD_DIM,
        CAUSAL,
    )
    acc = acc / l_i[:, None]
    lse = m_i + tl.math.log2(l_i) / 1.4426950408889634
    o_ptrs = (
        Out
        + off_hz * stride_oh
        + offs_m[:, None] * stride_om
        + offs_d[None, :] * stride_ok
    )
    tl.store(o_ptrs, acc.to(Out.dtype.element_ty))
    tl.store(Lse + off_hz * seqlen_q + offs_m, lse)

# config = {"BLOCK_M": 256, "BLOCK_N": 32, "HEAD_DIM": 64, "arch": "sm_90", "causal": true, "dtype": "bf16", "num_stages": 3, "num_warps": 16}
# arch = sm_90


// ===== COMPILED SASS (sm_90a) =====

	.target	sm_90a

	.elftype	@"ET_EXEC"


//--------------------- .note.nv.tkinfo           --------------------------
	.section	.note.nv.tkinfo,"",@"SHT_NOTE"
	.sectionflags	@"SHF_NOTE_NV_TKINFO"
	.tkinfo
        /*0018*/ 	.word	0x00000002
        /*0030*/ 	.string	""
        /*0030*/ 	.string	"ptxas"
        /*0030*/ 	.string	"Cuda compilation tools, release 13.0, V13.0.88"
        /*0030*/ 	.string	"Build cuda_13.0.r13.0/compiler.36424714_0"
        /*0030*/ 	.string	"-v  -suppress-debug-info  -lineinfo  -arch sm_90a "



//--------------------- .note.nv.cuinfo           --------------------------
	.section	.note.nv.cuinfo,"",@"SHT_NOTE"
	.sectionflags	@"SHF_NOTE_NV_CUINFO"
        /*0018*/ 	.short	0x0002
        /*001a*/ 	.short	0x005a
        /*001c*/ 	.short	0x0082
	.zero		2


//--------------------- .nv.info                  --------------------------
	.section	.nv.info,"",@"SHT_CUDA_INFO"
	.align	4


	//----- nvinfo : EIATTR_REGCOUNT
	.align		4
        /*0000*/ 	.byte	0x04, 0x2f
        /*0002*/ 	.short	(.L_2 - .L_1)
	.align		4
.L_1:
        /*0004*/ 	.word	index@(attn_fwd)
        /*0008*/ 	.word	0x00000065


	//----- nvinfo : EIATTR_FRAME_SIZE
	.align		4
.L_2:
        /*000c*/ 	.byte	0x04, 0x11
        /*000e*/ 	.short	(.L_4 - .L_3)
	.align		4
.L_3:
        /*0010*/ 	.word	index@(attn_fwd)
        /*0014*/ 	.word	0x00000000


	//----- nvinfo : EIATTR_MIN_STACK_SIZE
	.align		4
.L_4:
        /*0018*/ 	.byte	0x04, 0x12
        /*001a*/ 	.short	(.L_6 - .L_5)
	.align		4
.L_5:
        /*001c*/ 	.word	index@(attn_fwd)
        /*0020*/ 	.word	0x00000000
.L_6:


//--------------------- .nv.compat                --------------------------
	.section	.nv.compat,"",@"SHT_CUDA_COMPAT_INFO"
	.align	4
        /*0000*/ 	.byte	0x02, 0x09, 0x01, 0x00, 0x02, 0x02, 0x04, 0x00, 0x02, 0x05, 0x05, 0x00, 0x03, 0x07, 0x01, 0x01
        /*0010*/ 	.byte	0x02, 0x03, 0x00, 0x00, 0x02, 0x06, 0x01, 0x00, 0x04, 0x0b, 0x08, 0x00, 0x00, 0x00, 0x00, 0x00
        /*0020*/ 	.byte	0x00, 0x00, 0x00, 0x00


//--------------------- .nv.info.attn_fwd         --------------------------
	.section	.nv.info.attn_fwd,"",@"SHT_CUDA_INFO"
	.sectionflags	@""
	.align	4


	//----- nvinfo : EIATTR_CUDA_API_VERSION
	.align		4
        /*0000*/ 	.byte	0x04, 0x37
        /*0002*/ 	.short	(.L_8 - .L_7)
.L_7:
        /*0004*/ 	.word	0x00000082


	//----- nvinfo : EIATTR_KPARAM_INFO
	.align		4
.L_8:
        /*0008*/ 	.byte	0x04, 0x17
        /*000a*/ 	.short	(.L_10 - .L_9)
.L_9:
        /*000c*/ 	.word	0x00000000
        /*0010*/ 	.short	0x0019
        /*0012*/ 	.short	0x0080
        /*0014*/ 	.byte	0x00, 0xf4, 0x21, 0x00


	//----- nvinfo : EIATTR_KPARAM_INFO
	.align		4
.L_10:
        /*0018*/ 	.byte	0x04, 0x17
        /*001a*/ 	.short	(.L_12 - .L_11)
.L_11:
        /*001c*/ 	.word	0x00000000
        /*0020*/ 	.short	0x0018
        /*0022*/ 	.short	0x0078
        /*0024*/ 	.byte	0x00, 0xf4, 0x21, 0x00


	//----- nvinfo : EIATTR_KPARAM_INFO
	.align		4
.L_12:
        /*0028*/ 	.byte	0x04, 0x17
        /*002a*/ 	.short	(.L_14 - .L_13)
.L_13:
        /*002c*/ 	.word	0x00000000
        /*0030*/ 	.short	0x0017
        /*0032*/ 	.short	0x0070
        /*0034*/ 	.byte	0x00, 0xf0, 0x11, 0x00


	//----- nvinfo : EIATTR_KPARAM_INFO
	.align		4
.L_14:
        /*0038*/ 	.byte	0x04, 0x17
        /*003a*/ 	.short	(.L_16 - .L_15)
.L_15:
        /*003c*/ 	.word	0x00000000
        /*0040*/ 	.short	0x0016
        /*0042*/ 	.short	0x006c
        /*0044*/ 	.byte	0x00, 0xf0, 0x11, 0x00


	//----- nvinfo : EIATTR_KPARAM_INFO
	.align		4
.L_16:
        /*0048*/ 	.byte	0x04, 0x17
        /*004a*/ 	.short	(.L_18 - .L_17)
.L_17:
        /*004c*/ 	.word	0x00000000
        /*0050*/ 	.short	0x0015
        /*0052*/ 	.short	0x0068
        /*0054*/ 	.byte	0x00, 0xf0, 0x11, 0x00


	//----- nvinfo : EIATTR_KPARAM_INFO
	.align		4
.L_18:
        /*0058*/ 	.byte	0x04, 0x17
        /*005a*/ 	.short	(.L_20 - .L_19)
.L_19:
        /*005c*/ 	.word	0x00000000
        /*0060*/ 	.short	0x0014
        /*0062*/ 	.short	0x0064
        /*0064*/ 	.byte	0x00, 0xf0, 0x11, 0x00


	//----- nvinfo : EIATTR_KPARAM_INFO
	.align		4
.L_20:
        /*0068*/ 	.byte	0x04, 0x17
        /*006a*/ 	.short	(.L_22 - .L_21)
.L_21:
        /*006c*/ 	.word	0x00000000
        /*0070*/ 	.short	0x0013
        /*0072*/ 	.short	0x0060
        /*0074*/ 	.byte	0x00, 0xf0, 0x11, 0x00


	//----- nvinfo : EIATTR_KPARAM_INFO
	.align		4
.L_22:
        /*0078*/ 	.byte	0x04, 0x17
        /*007a*/ 	.short	(.L_24 - .L_23)
.L_23:
        /*007c*/ 	.word	0x00000000
        /*0080*/ 	.short	0x0012
        /*0082*/ 	.short	0x005c
        /*0084*/ 	.byte	0x00, 0xf0, 0x11, 0x00


	//----- nvinfo : EIATTR_KPARAM_INFO
	.align		4
.L_24:
        /*0088*/ 	.byte	0x04, 0x17
        /*008a*/ 	.short	(.L_26 - .L_25)
.L_25:
        /*008c*/ 	.word	0x00000000
        /*0090*/ 	.short	0x0011
        /*0092*/ 	.short	0x0058
        /*0094*/ 	.byte	0x00, 0xf0, 0x11, 0x00


	//----- nvinfo : EIATTR_KPARAM_INFO
	.align		4
.L_26:
        /*0098*/ 	.byte	0x04, 0x17
        /*009a*/ 	.short	(.L_28 - .L_27)
.L_27:
        /*009c*/ 	.word	0x00000000
        /*00a0*/ 	.short	0x0010
        /*00a2*/ 	.short	0x0054
        /*00a4*/ 	.byte	0x00, 0xf0, 0x11, 0x00


	//----- nvinfo : EIATTR_KPARAM_INFO
	.align		4
.L_28:
        /*00a8*/ 	.byte	0x04, 0x17
        /*00aa*/ 	.short	(.L_30 - .L_29)
.L_29:
        /*00ac*/ 	.word	0x00000000
        /*00b0*/ 	.short	0x000f
        /*00b2*/ 	.short	0x0050
        /*00b4*/ 	.byte	0x00, 0xf0, 0x11, 0x00


	//----- nvinfo : EIATTR_KPARAM_INFO
	.align		4
.L_30:
        /*00b8*/ 	.byte	0x04, 0x17
        /*00ba*/ 	.short	(.L_32 - .L_31)
.L_31:
        /*00bc*/ 	.word	0x00000000
        /*00c0*/ 	.short	0x000e
        /*00c2*/ 	.short	0x004c
        /*00c4*/ 	.byte	0x00, 0xf0, 0x11, 0x00


	//----- nvinfo : EIATTR_KPARAM_INFO
	.align		4
.L_32:
        /*00c8*/ 	.byte	0x04, 0x17
        /*00ca*/ 	.short	(.L_34 - .L_33)
.L_33:
        /*00cc*/ 	.word	0x00000000
        /*00d0*/ 	.short	0x000d
        /*00d2*/ 	.short	0x0048
        /*00d4*/ 	.byte	0x00, 0xf0, 0x11, 0x00


	//----- nvinfo : EIATTR_KPARAM_INFO
	.align		4
.L_34:
        /*00d8*/ 	.byte	0x04, 0x17
        /*00da*/ 	.short	(.L_36 - .L_35)
.L_35:
        /*00dc*/ 	.word	0x00000000
        /*00e0*/ 	.short	0x000c
        /*00e2*/ 	.short	0x0044
        /*00e4*/ 	.byte	0x00, 0xf0, 0x11, 0x00


	//----- nvinfo : EIATTR_KPARAM_INFO
	.align		4
.L_36:
        /*00e8*/ 	.byte	0x04, 0x17
        /*00ea*/ 	.short	(.L_38 - .L_37)
.L_37:
        /*00ec*/ 	.word	0x00000000
        /*00f0*/ 	.short	0x000b
        /*00f2*/ 	.short	0x0040
        /*00f4*/ 	.byte	0x00, 0xf0, 0x11, 0x00


	//----- nvinfo : EIATTR_KPARAM_INFO
	.align		4
.L_38:
        /*00f8*/ 	.byte	0x04, 0x17
        /*00fa*/ 	.short	(.L_40 - .L_39)
.L_39:
        /*00fc*/ 	.word	0x00000000
        /*0100*/ 	.short	0x000a
        /*0102*/ 	.short	0x003c
        /*0104*/ 	.byte	0x00, 0xf0, 0x11, 0x00


	//----- nvinfo : EIATTR_KPARAM_INFO
	.align		4
.L_40:
        /*0108*/ 	.byte	0x04, 0x17
        /*010a*/ 	.short	(.L_42 - .L_41)
.L_41:
        /*010c*/ 	.word	0x00000000
        /*0110*/ 	.short	0x0009
        /*0112*/ 	.short	0x0038
        /*0114*/ 	.byte	0x00, 0xf0, 0x11, 0x00


	//----- nvinfo : EIATTR_KPARAM_INFO
	.align		4
.L_42:
        /*0118*/ 	.byte	0x04, 0x17
        /*011a*/ 	.short	(.L_44 - .L_43)
.L_43:
        /*011c*/ 	.word	0x00000000
        /*0120*/ 	.short	0x0008
        /*0122*/ 	.short	0x0034
        /*0124*/ 	.byte	0x00, 0xf0, 0x11, 0x00


	//----- nvinfo : EIATTR_KPARAM_INFO
	.align		4
.L_44:
        /*0128*/ 	.byte	0x04, 0x17
        /*012a*/ 	.short	(.L_46 - .L_45)
.L_45:
        /*012c*/ 	.word	0x00000000
        /*0130*/ 	.short	0x0007
        /*0132*/ 	.short	0x0030
        /*0134*/ 	.byte	0x00, 0xf0, 0x11, 0x00


	//----- nvinfo : EIATTR_KPARAM_INFO
	.align		4
.L_46:
        /*0138*/ 	.byte	0x04, 0x17
        /*013a*/ 	.short	(.L_48 - .L_47)
.L_47:
        /*013c*/ 	.word	0x00000000
        /*0140*/ 	.short	0x0006
        /*0142*/ 	.short	0x002c
        /*0144*/ 	.byte	0x00, 0xf0, 0x11, 0x00


	//----- nvinfo : EIATTR_KPARAM_INFO
	.align		4
.L_48:
        /*0148*/ 	.byte	0x04, 0x17
        /*014a*/ 	.short	(.L_50 - .L_49)
.L_49:
        /*014c*/ 	.word	0x00000000
        /*0150*/ 	.short	0x0005
        /*0152*/ 	.short	0x0028
        /*0154*/ 	.byte	0x00, 0xf0, 0x11, 0x00


	//----- nvinfo : EIATTR_KPARAM_INFO
	.align		4
.L_50:
        /*0158*/ 	.byte	0x04, 0x17
        /*015a*/ 	.short	(.L_52 - .L_51)
.L_51:
        /*015c*/ 	.word	0x00000000
        /*0160*/ 	.short	0x0004
        /*0162*/ 	.short	0x0020
        /*0164*/ 	.byte	0x00, 0xf4, 0x21, 0x00


	//----- nvinfo : EIATTR_KPARAM_INFO
	.align		4
.L_52:
        /*0168*/ 	.byte	0x04, 0x17
        /*016a*/ 	.short	(.L_54 - .L_53)
.L_53:
        /*016c*/ 	.word	0x00000000
        /*0170*/ 	.short	0x0003
        /*0172*/ 	.short	0x0018
        /*0174*/ 	.byte	0x00, 0xf4, 0x21, 0x00


	//----- nvinfo : EIATTR_KPARAM_INFO
	.align		4
.L_54:
        /*0178*/ 	.byte	0x04, 0x17
        /*017a*/ 	.short	(.L_56 - .L_55)
.L_55:
        /*017c*/ 	.word	0x00000000
        /*0180*/ 	.short	0x0002
        /*0182*/ 	.short	0x0010
        /*0184*/ 	.byte	0x00, 0xf4, 0x21, 0x00


	//----- nvinfo : EIATTR_KPARAM_INFO
	.align		4
.L_56:
        /*0188*/ 	.byte	0x04, 0x17
        /*018a*/ 	.short	(.L_58 - .L_57)
.L_57:
        /*018c*/ 	.word	0x00000000
        /*0190*/ 	.short	0x0001
        /*0192*/ 	.short	0x0008
        /*0194*/ 	.byte	0x00, 0xf4, 0x21, 0x00


	//----- nvinfo : EIATTR_KPARAM_INFO
	.align		4
.L_58:
        /*0198*/ 	.byte	0x04, 0x17
        /*019a*/ 	.short	(.L_60 - .L_59)
.L_59:
        /*019c*/ 	.word	0x00000000
        /*01a0*/ 	.short	0x0000
        /*01a2*/ 	.short	0x0000
        /*01a4*/ 	.byte	0x00, 0xf4, 0x21, 0x00


	//----- nvinfo : EIATTR_SPARSE_MMA_MASK
	.align		4
.L_60:
        /*01a8*/ 	.byte	0x03, 0x50
        /*01aa*/ 	.short	0x0000


	//----- nvinfo : EIATTR_MAXREG_COUNT
	.align		4
        /*01ac*/ 	.byte	0x03, 0x1b
        /*01ae*/ 	.short	0x0080


	//----- nvinfo : EIATTR_NUM_BARRIERS
	.align		4
        /*01b0*/ 	.byte	0x02, 0x4c
        /*01b2*/ 	.byte	0x01
	.zero		1


	//----- nvinfo : EIATTR_MERCURY_ISA_VERSION
	.align		4
        /*01b4*/ 	.byte	0x03, 0x5f
        /*01b6*/ 	.short	0x0101


	//----- nvinfo : EIATTR_COOP_GROUP_MASK_REGIDS
	.align		4
        /*01b8*/ 	.byte	0x04, 0x29
        /*01ba*/ 	.short	(.L_62 - .L_61)


	//   ....[0]....
.L_61:
        /*01bc*/ 	.word	0xffffffff


	//   ....[1]....
        /*01c0*/ 	.word	0xffffffff


	//   ....[2]....
        /*01c4*/ 	.word	0xffffffff


	//   ....[3]....
        /*01c8*/ 	.word	0xffffffff


	//   ....[4]....
        /*01cc*/ 	.word	0xffffffff


	//   ....[5]....
        /*01d0*/ 	.word	0xffffffff


	//   ....[6]....
        /*01d4*/ 	.word	0xffffffff


	//   ....[7]....
        /*01d8*/ 	.word	0xffffffff


	//----- nvinfo : EIATTR_COOP_GROUP_INSTR_OFFSETS
	.align		4
.L_62:
        /*01dc*/ 	.byte	0x04, 0x28
        /*01de*/ 	.short	(.L_64 - .L_63)


	//   ....[0]....
.L_63:
        /*01e0*/ 	.word	0x00001ac0


	//   ....[1]....
        /*01e4*/ 	.word	0x00001c90


	//   ....[2]....
        /*01e8*/ 	.word	0x00001ca0


	//   ....[3]....
        /*01ec*/ 	.word	0x00001cd0


	//   ....[4]....
        /*01f0*/ 	.word	0x00002470


	//   ....[5]....
        /*01f4*/ 	.word	0x00002480


	//   ....[6]....
        /*01f8*/ 	.word	0x000024e0


	//   ....[7]....
        /*01fc*/ 	.word	0x000024f0


	//----- nvinfo : EIATTR_EXIT_INSTR_OFFSETS
	.align		4
.L_64:
        /*0200*/ 	.byte	0x04, 0x1c
        /*0202*/ 	.short	(.L_66 - .L_65)


	//   ....[0]....
.L_65:
        /*0204*/ 	.word	0x00003fa0


	//   ....[1]....
        /*0208*/ 	.word	0x00003fd0


	//----- nvinfo : EIATTR_REQNTID
	.align		4
.L_66:
        /*020c*/ 	.byte	0x04, 0x10
        /*020e*/ 	.short	(.L_68 - .L_67)
.L_67:
        /*0210*/ 	.word	0x00000200
        /*0214*/ 	.word	0x00000001
        /*0218*/ 	.word	0x00000001


	//----- nvinfo : EIATTR_CBANK_PARAM_SIZE
	.align		4
.L_68:
        /*021c*/ 	.byte	0x03, 0x19
        /*021e*/ 	.short	0x0088


	//----- nvinfo : EIATTR_PARAM_CBANK
	.align		4
        /*0220*/ 	.byte	0x04, 0x0a
        /*0222*/ 	.short	(.L_70 - .L_69)
	.align		4
.L_69:
        /*0224*/ 	.word	index@(.nv.constant0.attn_fwd)
        /*0228*/ 	.short	0x0210
        /*022a*/ 	.short	0x0088


	//----- nvinfo : EIATTR_SW_WAR
	.align		4
.L_70:
        /*022c*/ 	.byte	0x04, 0x36
        /*022e*/ 	.short	(.L_72 - .L_71)
.L_71:
        /*0230*/ 	.word	0x00000008
.L_72:


//--------------------- .nv.callgraph             --------------------------
	.section	.nv.callgraph,"",@"SHT_CUDA_CALLGRAPH"
	.align	4
	.sectionentsize	8
	.align		4
        /*0000*/ 	.word	0x00000000
	.align		4
        /*0004*/ 	.word	0xffffffff
	.align		4
        /*0008*/ 	.word	0x00000000
	.align		4
        /*000c*/ 	.word	0xfffffffe
	.align		4
        /*0010*/ 	.word	0x00000000
	.align		4
        /*0014*/ 	.word	0xfffffffd
	.align		4
        /*0018*/ 	.word	0x00000000
	.align		4
        /*001c*/ 	.word	0xfffffffc


//--------------------- .nv.constant4             --------------------------
	.section	.nv.constant4,"a",@progbits
	.align	8
	.align		8
.nv.constant4:
        /*0000*/ 	.dword	_$_str


//--------------------- .text.attn_fwd            --------------------------
	.section	.text.attn_fwd,"ax",@progbits
	.align	128
        .global         attn_fwd
        .type           attn_fwd,@function
        .size           attn_fwd,(.L_x_3 - attn_fwd)
        .other          attn_fwd,@"STO_CUDA_ENTRY STV_DEFAULT"
attn_fwd:
.text.attn_fwd:
[----:B------:R-:W-:Y:S01]  /*0000*/  LDC R1, c[0x0][0x28] ;  /* 0x00000a00ff017b82 */ /* 0x000fe20000000800 */
[----:B------:R-:W0:Y:S07]  /*0010*/  S2R R0, SR_CTAID.X ;  /* 0x0000000000007919 */ /* 0x000e2e0000002500 */
[----:B------:R-:W1:Y:S01]  /*0020*/  S2UR UR16, SR_CTAID.Y ;  /* 0x00000000001079c3 */ /* 0x000e620000002600 */
[----:B------:R-:W-:Y:S01]  /*0030*/  ULDC.64 UR4, c[0x0][0x240] ;  /* 0x0000900000047ab9 */ /* 0x000fe20000000a00 */
[----:B------:R-:W-:Y:S01]  /*0040*/  ULDC.64 UR28, c[0x0][0x208] ;  /* 0x00008200001c7ab9 */ /* 0x000fe20000000a00 */
[----:B------:R-:W0:Y:S05]  /*0050*/  S2R R5, SR_TID.X ;  /* 0x0000000000057919 */ /* 0x000e2a0000002100 */
[----:B------:R-:W2:Y:S08]  /*0060*/  LDC R11, c[0x0][0x248] ;  /* 0x00009200ff0b7b82 */ /* 0x000eb00000000800 */
[----:B------:R-:W3:Y:S01]  /*0070*/  LDC.64 R12, c[0x0][0x210] ;  /* 0x00008400ff0c7b82 */ /* 0x000ee20000000a00 */
[----:B-1----:R-:W-:-:S04]  /*0080*/  UIMAD UR4, UR16, UR4, URZ ;  /* 0x00000004100472a4 */ /* 0x002fc8000f8e023f */
[----:B------:R-:W-:Y:S01]  /*0090*/  USHF.L.U32 UR6, UR4, 0x1, URZ ;  /* 0x0000000104067899 */ /* 0x000fe2000800063f */
[----:B0-----:R-:W-:Y:S02]  /*00a0*/  PRMT R2, R5, 0x6540, R0 ;  /* 0x0000654005027816 */ /* 0x001fe40000000000 */
[----:B------:R-:W-:-:S03]  /*00b0*/  SHF.R.U32.HI R74, RZ, 0x8, R5 ;  /* 0x00000008ff4a7819 */ /* 0x000fc60000011605 */
[----:B------:R-:W-:Y:S01]  /*00c0*/  IMAD R3, R2, UR5, RZ ;  /* 0x0000000502037c24 */ /* 0x000fe2000f8e02ff */
[----:B------:R-:W-:Y:S01]  /*00d0*/  SGXT.U32 R74, R74, 0x1 ;  /* 0x000000014a4a781a */ /* 0x000fe20000000000 */
[----:B------:R-:W-:Y:S02]  /*00e0*/  UIMAD.WIDE UR4, UR4, 0x2, URZ ;  /* 0x00000002040478a5 */ /* 0x000fe4000f8e023f */
[C---:B------:R-:W-:Y:S02]  /*00f0*/  IMAD.SHL.U32 R7, R3.reuse, 0x2, RZ ;  /* 0x0000000203077824 */ /* 0x040fe400078e00ff */
[----:B--2---:R-:W-:Y:S02]  /*0100*/  IMAD R8, R74, R11, RZ ;  /* 0x0000000b4a087224 */ /* 0x004fe400078e02ff */
[----:B------:R-:W-:Y:S01]  /*0110*/  IMAD.HI R4, R3, 0x2, RZ ;  /* 0x0000000203047827 */ /* 0x000fe200078e02ff */
[----:B---3--:R-:W-:-:S03]  /*0120*/  IADD3 R6, P0, P1, R7, UR6, R12 ;  /* 0x0000000607067c10 */ /* 0x008fc6000f91e00c */
[C---:B------:R-:W-:Y:S01]  /*0130*/  IMAD R10, R11.reuse, 0x2, R8 ;  /* 0x000000020b0a7824 */ /* 0x040fe200078e0208 */
[----:B------:R-:W-:Y:S02]  /*0140*/  IADD3.X R3, R4, UR5, R13, P0, P1 ;  /* 0x0000000504037c10 */ /* 0x000fe400087e240d */
[-C--:B------:R-:W-:Y:S01]  /*0150*/  LEA R12, P0, R8, R6.reuse, 0x1 ;  /* 0x00000006080c7211 */ /* 0x080fe200078008ff */
[C---:B------:R-:W-:Y:S01]  /*0160*/  IMAD R18, R11.reuse, 0x2, R10 ;  /* 0x000000020b127824 */ /* 0x040fe200078e020a */
[-C--:B------:R-:W-:Y:S02]  /*0170*/  LEA R14, P1, R10, R6.reuse, 0x1 ;  /* 0x000000060a0e7211 */ /* 0x080fe400078208ff */
[-C--:B------:R-:W-:Y:S01]  /*0180*/  LEA.HI.X.SX32 R13, R8, R3.reuse, 0x1, P0 ;  /* 0x00000003080d7211 */ /* 0x080fe200000f0eff */
[C---:B------:R-:W-:Y:S01]  /*0190*/  IMAD R8, R11.reuse, 0x2, R18 ;  /* 0x000000020b087824 */ /* 0x040fe200078e0212 */
[-C--:B------:R-:W-:Y:S02]  /*01a0*/  LEA.HI.X.SX32 R15, R10, R3.reuse, 0x1, P1 ;  /* 0x000000030a0f7211 */ /* 0x080fe400008f0eff */
[CC--:B------:R-:W-:Y:S01]  /*01b0*/  LEA R16, P0, R18.reuse, R6.reuse, 0x1 ;  /* 0x0000000612107211 */ /* 0x0c0fe200078008ff */
[C---:B------:R-:W-:Y:S01]  /*01c0*/  IMAD R10, R11.reuse, 0x2, R8 ;  /* 0x000000020b0a7824 */ /* 0x040fe200078e0208 */
[----:B------:R0:W2:Y:S02]  /*01d0*/  LDG.E.U16 R4, desc[UR28][R12.64] ;  /* 0x0000001c0c047981 */ /* 0x0000a4000c1e1500 */
[-C--:B------:R-:W-:Y:S01]  /*01e0*/  LEA.HI.X.SX32 R17, R18, R3.reuse, 0x1, P0 ;  /* 0x0000000312117211 */ /* 0x080fe200000f0eff */
[C---:B------:R-:W-:Y:S01]  /*01f0*/  IMAD R24, R11.reuse, 0x2, R10 ;  /* 0x000000020b187824 */ /* 0x040fe200078e020a */
[-C--:B------:R-:W-:Y:S01]  /*0200*/  LEA R18, P0, R8, R6.reuse, 0x1 ;  /* 0x0000000608127211 */ /* 0x080fe200078008ff */
[----:B------:R1:W3:Y:S01]  /*0210*/  LDG.E.U16 R7, desc[UR28][R14.64] ;  /* 0x0000001c0e077981 */ /* 0x0002e2000c1e1500 */
[----:B------:R-:W-:Y:S01]  /*0220*/  LEA R20, P1, R10, R6, 0x1 ;  /* 0x000000060a147211 */ /* 0x000fe200078208ff */
[----:B------:R-:W-:Y:S01]  /*0230*/  IMAD R26, R11, 0x2, R24 ;  /* 0x000000020b1a7824 */ /* 0x000fe200078e0218 */
[----:B------:R-:W-:-:S02]  /*0240*/  LEA.HI.X.SX32 R19, R8, R3, 0x1, P0 ;  /* 0x0000000308137211 */ /* 0x000fc400000f0eff */
[-C--:B------:R-:W-:Y:S01]  /*0250*/  LEA R22, P0, R24, R6.reuse, 0x1 ;  /* 0x0000000618167211 */ /* 0x080fe200078008ff */
[----:B------:R4:W5:Y:S01]  /*0260*/  LDG.E.U16 R8, desc[UR28][R16.64] ;  /* 0x0000001c10087981 */ /* 0x000962000c1e1500 */
[-C--:B------:R-:W-:Y:S02]  /*0270*/  LEA.HI.X.SX32 R21, R10, R3.reuse, 0x1, P1 ;  /* 0x000000030a157211 */ /* 0x080fe400008f0eff */
[-C--:B------:R-:W-:Y:S01]  /*0280*/  LEA.HI.X.SX32 R23, R24, R3.reuse, 0x1, P0 ;  /* 0x0000000318177211 */ /* 0x080fe200000f0eff */
[C---:B------:R-:W-:Y:S01]  /*0290*/  IMAD R24, R11.reuse, 0x2, R26 ;  /* 0x000000020b187824 */ /* 0x040fe200078e021a */
[CC--:B0-----:R-:W-:Y:S01]  /*02a0*/  LEA R12, P0, R26.reuse, R6.reuse, 0x1 ;  /* 0x000000061a0c7211 */ /* 0x0c1fe200078008ff */
[----:B------:R0:W5:Y:S03]  /*02b0*/  LDG.E.U16 R9, desc[UR28][R18.64] ;  /* 0x0000001c12097981 */ /* 0x000166000c1e1500 */
[-C--:B------:R-:W-:Y:S01]  /*02c0*/  LEA.HI.X.SX32 R13, R26, R3.reuse, 0x1, P0 ;  /* 0x000000031a0d7211 */ /* 0x080fe200000f0eff */
[C---:B------:R-:W-:Y:S01]  /*02d0*/  IMAD R26, R11.reuse, 0x2, R24 ;  /* 0x000000020b1a7824 */ /* 0x040fe200078e0218 */
[CC--:B-1----:R-:W-:Y:S01]  /*02e0*/  LEA R14, P0, R24.reuse, R6.reuse, 0x1 ;  /* 0x00000006180e7211 */ /* 0x0c2fe200078008ff */
[----:B------:R1:W3:Y:S02]  /*02f0*/  LDG.E.U16 R10, desc[UR28][R20.64] ;  /* 0x0000001c140a7981 */ /* 0x0002e4000c1e1500 */
[C---:B------:R-:W-:Y:S01]  /*0300*/  IMAD R28, R11.reuse, 0x2, R26 ;  /* 0x000000020b1c7824 */ /* 0x040fe200078e021a */
[-C--:B------:R-:W-:Y:S01]  /*0310*/  LEA.HI.X.SX32 R15, R24, R3.reuse, 0x1, P0 ;  /* 0x00000003180f7211 */ /* 0x080fe200000f0eff */
[----:B------:R-:W5:Y:S01]  /*0320*/  LDG.E.U16 R27, desc[UR28][R22.64] ;  /* 0x0000001c161b7981 */ /* 0x000f62000c1e1500 */
[-C--:B----4-:R-:W-:Y:S01]  /*0330*/  LEA R16, P1, R26, R6.reuse, 0x1 ;  /* 0x000000061a107211 */ /* 0x090fe200078208ff */
[----:B------:R-:W-:Y:S01]  /*0340*/  IMAD R24, R11, 0x2, R28 ;  /* 0x000000020b187824 */ /* 0x000fe200078e021c */
[----:B0-----:R-:W-:Y:S01]  /*0350*/  LEA R18, P0, R28, R6, 0x1 ;  /* 0x000000061c127211 */ /* 0x001fe200078008ff */
[----:B------:R0:W4:Y:S01]  /*0360*/  LDG.E.U16 R29, desc[UR28][R12.64] ;  /* 0x0000001c0c1d7981 */ /* 0x000122000c1e1500 */
[----:B------:R-:W-:-:S02]  /*0370*/  LEA.HI.X.SX32 R17, R26, R3, 0x1, P1 ;  /* 0x000000031a117211 */ /* 0x000fc400008f0eff */
[-C--:B------:R-:W-:Y:S01]  /*0380*/  LEA.HI.X.SX32 R19, R28, R3.reuse, 0x1, P0 ;  /* 0x000000031c137211 */ /* 0x080fe200000f0eff */
[C---:B------:R-:W-:Y:S01]  /*0390*/  IMAD R26, R11.reuse, 0x2, R24 ;  /* 0x000000020b1a7824 */ /* 0x040fe200078e0218 */
[CC--:B-1----:R-:W-:Y:S01]  /*03a0*/  LEA R20, P0, R24.reuse, R6.reuse, 0x1 ;  /* 0x0000000618147211 */ /* 0x0c2fe200078008ff */
[----:B------:R1:W4:Y:S03]  /*03b0*/  LDG.E.U16 R31, desc[UR28][R14.64] ;  /* 0x0000001c0e1f7981 */ /* 0x000326000c1e1500 */
[-C--:B------:R-:W-:Y:S01]  /*03c0*/  LEA.HI.X.SX32 R21, R24, R3.reuse, 0x1, P0 ;  /* 0x0000000318157211 */ /* 0x080fe200000f0eff */
[C---:B------:R-:W-:Y:S01]  /*03d0*/  IMAD R24, R11.reuse, 0x2, R26 ;  /* 0x000000020b187824 */ /* 0x040fe200078e021a */
[-C--:B0-----:R-:W-:Y:S01]  /*03e0*/  LEA R12, P0, R26, R6.reuse, 0x1 ;  /* 0x000000061a0c7211 */ /* 0x081fe200078008ff */
[----:B------:R0:W5:Y:S02]  /*03f0*/  LDG.E.U16 R33, desc[UR28][R16.64] ;  /* 0x0000001c10217981 */ /* 0x000164000c1e1500 */
[----:B------:R-:W-:Y:S01]  /*0400*/  IMAD R28, R11, 0x2, R24 ;  /* 0x000000020b1c7824 */ /* 0x000fe200078e0218 */
[----:B------:R-:W-:Y:S01]  /*0410*/  LEA R22, P1, R24, R6, 0x1 ;  /* 0x0000000618167211 */ /* 0x000fe200078208ff */
[----:B------:R0:W4:Y:S01]  /*0420*/  LDG.E.U16 R35, desc[UR28][R18.64] ;  /* 0x0000001c12237981 */ /* 0x000122000c1e1500 */
[----:B------:R-:W-:-:S02]  /*0430*/  LEA.HI.X.SX32 R13, R26, R3, 0x1, P0 ;  /* 0x000000031a0d7211 */ /* 0x000fc400000f0eff */
[-C--:B------:R-:W-:Y:S01]  /*0440*/  LEA.HI.X.SX32 R23, R24, R3.reuse, 0x1, P1 ;  /* 0x0000000318177211 */ /* 0x080fe200008f0eff */
[C---:B------:R-:W-:Y:S01]  /*0450*/  IMAD R24, R11.reuse, 0x2, R28 ;  /* 0x000000020b187824 */ /* 0x040fe200078e021c */
[CC--:B-1----:R-:W-:Y:S01]  /*0460*/  LEA R14, P0, R28.reuse, R6.reuse, 0x1 ;  /* 0x000000061c0e7211 */ /* 0x0c2fe200078008ff */
[----:B------:R1:W4:Y:S02]  /*0470*/  LDG.E.U16 R36, desc[UR28][R20.64] ;  /* 0x0000001c14247981 */ /* 0x000324000c1e1500 */
[C---:B------:R-:W-:Y:S01]  /*0480*/  IMAD R26, R11.reuse, 0x2, R24 ;  /* 0x000000020b1a7824 */ /* 0x040fe200078e0218 */
[-C--:B------:R-:W-:Y:S01]  /*0490*/  LEA.HI.X.SX32 R15, R28, R3.reuse, 0x1, P0 ;  /* 0x000000031c0f7211 */ /* 0x080fe200000f0eff */
[----:B------:R1:W4:Y:S01]  /*04a0*/  LDG.E.U16 R37, desc[UR28][R12.64] ;  /* 0x0000001c0c257981 */ /* 0x000322000c1e1500 */
[CC--:B0-----:R-:W-:Y:S01]  /*04b0*/  LEA R16, P0, R24.reuse, R6.reuse, 0x1 ;  /* 0x0000000618107211 */ /* 0x0c1fe200078008ff */
[C---:B------:R-:W-:Y:S02]  /*04c0*/  IMAD R28, R11.reuse, 0x2, R26 ;  /* 0x000000020b1c7824 */ /* 0x040fe400078e021a */
[----:B------:R-:W4:Y:S01]  /*04d0*/  LDG.E.U16 R38, desc[UR28][R22.64] ;  /* 0x0000001c16267981 */ /* 0x000f22000c1e1500 */
[-C--:B------:R-:W-:Y:S01]  /*04e0*/  LEA.HI.X.SX32 R17, R24, R3.reuse, 0x1, P0 ;  /* 0x0000000318117211 */ /* 0x080fe200000f0eff */
[C---:B------:R-:W-:Y:S01]  /*04f0*/  IMAD R24, R11.reuse, 0x2, R28 ;  /* 0x000000020b187824 */ /* 0x040fe200078e021c */
[-C--:B------:R-:W-:Y:S01]  /*0500*/  LEA R18, P0, R26, R6.reuse, 0x1 ;  /* 0x000000061a127211 */ /* 0x080fe200078008ff */
[----:B------:R0:W4:Y:S01]  /*0510*/  LDG.E.U16 R39, desc[UR28][R14.64] ;  /* 0x0000001c0e277981 */ /* 0x000122000c1e1500 */
[-C--:B-1----:R-:W-:Y:S01]  /*0520*/  LEA R20, P1, R28, R6.reuse, 0x1 ;  /* 0x000000061c147211 */ /* 0x082fe200078208ff */
[C---:B------:R-:W-:Y:S01]  /*0530*/  IMAD R30, R11.reuse, 0x2, R24 ;  /* 0x000000020b1e7824 */ /* 0x040fe200078e0218 */
[-C--:B------:R-:W-:Y:S01]  /*0540*/  LEA.HI.X.SX32 R19, R26, R3.reuse, 0x1, P0 ;  /* 0x000000031a137211 */ /* 0x080fe200000f0eff */
[----:B------:R1:W4:Y:S01]  /*0550*/  LDG.E.U16 R40, desc[UR28][R16.64] ;  /* 0x0000001c10287981 */ /* 0x000322000c1e1500 */
[-C--:B------:R-:W-:Y:S01]  /*0560*/  LEA.HI.X.SX32 R21, R28, R3.reuse, 0x1, P1 ;  /* 0x000000031c157211 */ /* 0x080fe200008f0eff */
[C---:B------:R-:W-:Y:S01]  /*0570*/  IMAD R26, R11.reuse, 0x2, R30 ;  /* 0x000000020b1a7824 */ /* 0x040fe200078e021e */
[CC--:B------:R-:W-:Y:S01]  /*0580*/  LEA R12, P0, R24.reuse, R6.reuse, 0x1 ;  /* 0x00000006180c7211 */ /* 0x0c0fe200078008ff */
[----:B------:R-:W4:Y:S02]  /*0590*/  LDG.E.U16 R41, desc[UR28][R18.64] ;  /* 0x0000001c12297981 */ /* 0x000f24000c1e1500 */
[C---:B------:R-:W-:Y:S01]  /*05a0*/  IMAD R28, R11.reuse, 0x2, R26 ;  /* 0x000000020b1c7824 */ /* 0x040fe200078e021a */
[-C--:B------:R-:W-:Y:S01]  /*05b0*/  LEA.HI.X.SX32 R13, R24, R3.reuse, 0x1, P0 ;  /* 0x00000003180d7211 */ /* 0x080fe200000f0eff */
[----:B------:R1:W4:Y:S01]  /*05c0*/  LDG.E.U16 R42, desc[UR28][R20.64] ;  /* 0x0000001c142a7981 */ /* 0x000322000c1e1500 */
[-C--:B0-----:R-:W-:Y:S01]  /*05d0*/  LEA R14, P0, R30, R6.reuse, 0x1 ;  /* 0x000000061e0e7211 */ /* 0x081fe200078008ff */
[C---:B------:R-:W-:Y:S01]  /*05e0*/  IMAD R24, R11.reuse, 0x2, R28 ;  /* 0x000000020b187824 */ /* 0x040fe200078e021c */
[----:B------:R-:W-:Y:S01]  /*05f0*/  LEA R22, P1, R28, R6, 0x1 ;  /* 0x000000061c167211 */ /* 0x000fe200078208ff */
[----:B------:R0:W4:Y:S01]  /*0600*/  LDG.E.U16 R43, desc[UR28][R12.64] ;  /* 0x0000001c0c2b7981 */ /* 0x000122000c1e1500 */
[-C--:B------:R-:W-:Y:S01]  /*0610*/  LEA.HI.X.SX32 R15, R30, R3.reuse, 0x1, P0 ;  /* 0x000000031e0f7211 */ /* 0x080fe200000f0eff */
[----:B------:R-:W-:Y:S01]  /*0620*/  IMAD R32, R11, 0x2, R24 ;  /* 0x000000020b207824 */ /* 0x000fe200078e0218 */
[----:B------:R-:W-:-:S03]  /*0630*/  LEA.HI.X.SX32 R23, R28, R3, 0x1, P1 ;  /* 0x000000031c177211 */ /* 0x000fc600008f0eff */
[C---:B------:R-:W-:Y:S01]  /*0640*/  IMAD R28, R11.reuse, 0x2, R32 ;  /* 0x000000020b1c7824 */ /* 0x040fe200078e0220 */
[CC--:B-1----:R-:W-:Y:S01]  /*0650*/  LEA R16, P0, R24.reuse, R6.reuse, 0x1 ;  /* 0x0000000618107211 */ /* 0x0c2fe200078008ff */
[----:B------:R1:W4:Y:S02]  /*0660*/  LDG.E.U16 R44, desc[UR28][R14.64] ;  /* 0x0000001c0e2c7981 */ /* 0x000324000c1e1500 */
[C---:B------:R-:W-:Y:S01]  /*0670*/  IMAD R30, R11.reuse, 0x2, R28 ;  /* 0x000000020b1e7824 */ /* 0x040fe200078e021c */
[----:B------:R-:W-:Y:S01]  /*0680*/  LEA.HI.X.SX32 R17, R24, R3, 0x1, P0 ;  /* 0x0000000318117211 */ /* 0x000fe200000f0eff */
[----:B------:R1:W4:Y:S02]  /*0690*/  LDG.E.U16 R45, desc[UR28][R22.64] ;  /* 0x0000001c162d7981 */ /* 0x000324000c1e1500 */
[C---:B------:R-:W-:Y:S01]  /*06a0*/  IMAD R24, R11.reuse, 0x2, R30 ;  /* 0x000000020b187824 */ /* 0x040fe200078e021e */
[-C--:B------:R-:W-:Y:S01]  /*06b0*/  LEA R20, P1, R30, R6.reuse, 0x1 ;  /* 0x000000061e147211 */ /* 0x080fe200078208ff */
[----:B------:R1:W4:Y:S02]  /*06c0*/  LDG.E.U16 R46, desc[UR28][R16.64] ;  /* 0x0000001c102e7981 */ /* 0x000324000c1e1500 */
[----:B0-----:R-:W-:Y:S01]  /*06d0*/  IMAD R12, R11, 0x2, R24 ;  /* 0x000000020b0c7824 */ /* 0x001fe200078e0218 */
[----:B------:R-:W-:-:S02]  /*06e0*/  LEA R18, P0, R32, R6, 0x1 ;  /* 0x0000000620127211 */ /* 0x000fc400078008ff */
[-C--:B------:R-:W-:Y:S01]  /*06f0*/  LEA.HI.X.SX32 R21, R30, R3.reuse, 0x1, P1 ;  /* 0x000000031e157211 */ /* 0x080fe200008f0eff */
[C---:B------:R-:W-:Y:S01]  /*0700*/  IMAD R30, R11.reuse, 0x2, R12 ;  /* 0x000000020b1e7824 */ /* 0x040fe200078e020c */
[-C--:B------:R-:W-:Y:S02]  /*0710*/  LEA.HI.X.SX32 R19, R32, R3.reuse, 0x1, P0 ;  /* 0x0000000320137211 */ /* 0x080fe400000f0eff */
[CC--:B-1----:R-:W-:Y:S01]  /*0720*/  LEA R14, P0, R24.reuse, R6.reuse, 0x1 ;  /* 0x00000006180e7211 */ /* 0x0c2fe200078008ff */
[C---:B------:R-:W-:Y:S01]  /*0730*/  IMAD R32, R11.reuse, 0x2, R30 ;  /* 0x000000020b207824 */ /* 0x040fe200078e021e */
[----:B------:R-:W4:Y:S02]  /*0740*/  LDG.E.U16 R48, desc[UR28][R20.64] ;  /* 0x0000001c14307981 */ /* 0x000f24000c1e1500 */
[-C--:B------:R-:W-:Y:S01]  /*0750*/  LEA.HI.X.SX32 R15, R24, R3.reuse, 0x1, P0 ;  /* 0x00000003180f7211 */ /* 0x080fe200000f0eff */
[C---:B------:R-:W-:Y:S01]  /*0760*/  IMAD R34, R11.reuse, 0x2, R32 ;  /* 0x000000020b227824 */ /* 0x040fe200078e0220 */
[CC--:B------:R-:W-:Y:S01]  /*0770*/  LEA R22, P0, R12.reuse, R6.reuse, 0x1 ;  /* 0x000000060c167211 */ /* 0x0c0fe200078008ff */
[----:B------:R0:W4:Y:S03]  /*0780*/  LDG.E.U16 R47, desc[UR28][R18.64] ;  /* 0x0000001c122f7981 */ /* 0x000126000c1e1500 */
[----:B------:R-:W-:Y:S01]  /*0790*/  LEA.HI.X.SX32 R23, R12, R3, 0x1, P0 ;  /* 0x000000030c177211 */ /* 0x000fe200000f0eff */
[----:B------:R-:W-:Y:S01]  /*07a0*/  IMAD R16, R11, 0x2, R34 ;  /* 0x000000020b107824 */ /* 0x000fe200078e0222 */
[----:B------:R-:W-:-:S03]  /*07b0*/  LEA R24, P1, R32, R6, 0x1 ;  /* 0x0000000620187211 */ /* 0x000fc600078208ff */
[----:B------:R-:W4:Y:S01]  /*07c0*/  LDG.E.U16 R22, desc[UR28][R22.64] ;  /* 0x0000001c16167981 */ /* 0x000f22000c1e1500 */
[----:B0-----:R-:W-:-:S04]  /*07d0*/  LEA R18, P0, R34, R6, 0x1 ;  /* 0x0000000622127211 */ /* 0x001fc800078008ff */
[-C--:B------:R-:W-:Y:S02]  /*07e0*/  LEA.HI.X.SX32 R19, R34, R3.reuse, 0x1, P0 ;  /* 0x0000000322137211 */ /* 0x080fe400000f0eff */
[-C--:B------:R-:W-:Y:S02]  /*07f0*/  LEA R12, P0, R26, R6.reuse, 0x1 ;  /* 0x000000061a0c7211 */ /* 0x080fe400078008ff */
[-C--:B------:R-:W-:Y:S01]  /*0800*/  LEA.HI.X.SX32 R25, R32, R3.reuse, 0x1, P1 ;  /* 0x0000000320197211 */ /* 0x080fe200008f0eff */
[----:B------:R-:W-:Y:S01]  /*0810*/  IMAD R11, R11, 0x2, R16 ;  /* 0x000000020b0b7824 */ /* 0x000fe200078e0210 */
[----:B------:R0:W4:Y:S01]  /*0820*/  LDG.E.U16 R32, desc[UR28][R14.64] ;  /* 0x0000001c0e207981 */ /* 0x000122000c1e1500 */
[----:B------:R-:W-:Y:S02]  /*0830*/  LEA R20, P1, R16, R6, 0x1 ;  /* 0x0000000610147211 */ /* 0x000fe400078208ff */
[-C--:B------:R-:W-:Y:S01]  /*0840*/  LEA.HI.X.SX32 R13, R26, R3.reuse, 0x1, P0 ;  /* 0x000000031a0d7211 */ /* 0x080fe200000f0eff */
[----:B------:R1:W4:Y:S01]  /*0850*/  LDG.E.U16 R49, desc[UR28][R24.64] ;  /* 0x0000001c18317981 */ /* 0x000322000c1e1500 */
[----:B------:R-:W-:-:S03]  /*0860*/  LEA.HI.X.SX32 R21, R16, R3, 0x1, P1 ;  /* 0x0000000310157211 */ /* 0x000fc600008f0eff */
[----:B------:R1:W4:Y:S01]  /*0870*/  LDG.E.U16 R18, desc[UR28][R18.64] ;  /* 0x0000001c12127981 */ /* 0x000322000c1e1500 */
[-C--:B0-----:R-:W-:Y:S02]  /*0880*/  LEA R14, P0, R28, R6.reuse, 0x1 ;  /* 0x000000061c0e7211 */ /* 0x081fe400078008ff */
[-C--:B------:R-:W-:Y:S01]  /*0890*/  LEA R16, P1, R30, R6.reuse, 0x1 ;  /* 0x000000061e107211 */ /* 0x080fe200078208ff */
[----:B------:R-:W4:Y:S01]  /*08a0*/  LDG.E.U16 R20, desc[UR28][R20.64] ;  /* 0x0000001c14147981 */ /* 0x000f22000c1e1500 */
[-C--:B------:R-:W-:Y:S02]  /*08b0*/  LEA.HI.X.SX32 R15, R28, R3.reuse, 0x1, P0 ;  /* 0x000000031c0f7211 */ /* 0x080fe400000f0eff */
[C---:B-1----:R-:W-:Y:S01]  /*08c0*/  LEA R24, P0, R11.reuse, R6, 0x1 ;  /* 0x000000060b187211 */ /* 0x042fe200078008ff */
[----:B------:R-:W4:Y:S01]  /*08d0*/  LDG.E.U16 R12, desc[UR28][R12.64] ;  /* 0x0000001c0c0c7981 */ /* 0x000f22000c1e1500 */
[-C--:B------:R-:W-:Y:S02]  /*08e0*/  LEA.HI.X.SX32 R17, R30, R3.reuse, 0x1, P1 ;  /* 0x000000031e117211 */ /* 0x080fe400008f0eff */
[----:B------:R-:W-:Y:S01]  /*08f0*/  LEA.HI.X.SX32 R25, R11, R3, 0x1, P0 ;  /* 0x000000030b197211 */ /* 0x000fe200000f0eff */
[----:B------:R-:W4:Y:S04]  /*0900*/  LDG.E.U16 R14, desc[UR28][R14.64] ;  /* 0x0000001c0e0e7981 */ /* 0x000f28000c1e1500 */
[----:B------:R0:W4:Y:S04]  /*0910*/  LDG.E.U16 R17, desc[UR28][R16.64] ;  /* 0x0000001c10117981 */ /* 0x000128000c1e1500 */
[----:B------:R1:W4:Y:S01]  /*0920*/  LDG.E.U16 R11, desc[UR28][R24.64] ;  /* 0x0000001c180b7981 */ /* 0x000322000c1e1500 */
[----:B------:R-:W0:Y:S01]  /*0930*/  S2UR UR4, SR_CgaCtaId ;  /* 0x00000000000479c3 */ /* 0x000e220000008800 */
[----:B------:R-:W-:-:S02]  /*0940*/  LOP3.LUT R6, R5, 0x3f, RZ, 0xc0, !PT ;  /* 0x0000003f05067812 */ /* 0x000fc400078ec0ff */
[----:B------:R-:W-:Y:S01]  /*0950*/  LOP3.LUT R19, R5, 0xc0, RZ, 0xc0, !PT ;  /* 0x000000c005137812 */ /* 0x000fe200078ec0ff */
[----:B------:R-:W-:Y:S01]  /*0960*/  IMAD.SHL.U32 R75, R0, 0x100, RZ ;  /* 0x00000100004b7824 */ /* 0x000fe200078e00ff */
[----:B------:R-:W-:-:S03]  /*0970*/  SHF.R.S32.HI R3, RZ, 0x8, R5 ;  /* 0x00000008ff037819 */ /* 0x000fc60000011405 */
[----:B------:R-:W-:Y:S01]  /*0980*/  IMAD R26, R19, 0x40, R6 ;  /* 0x00000040131a7824 */ /* 0x000fe200078e0206 */
[----:B------:R-:W-:Y:S01]  /*0990*/  UMOV UR17, 0x400 ;  /* 0x0000040000117882 */ /* 0x000fe20000000000 */
[----:B------:R-:W-:Y:S01]  /*09a0*/  VIADD R88, R75, 0x100 ;  /* 0x000001004b587836 */ /* 0x000fe20000000000 */
[----:B------:R-:W-:Y:S01]  /*09b0*/  SGXT R3, R3, 0x1 ;  /* 0x000000010303781a */ /* 0x000fe20000000200 */
[----:B------:R-:W-:-:S03]  /*09c0*/  IMAD.SHL.U32 R26, R26, 0x2, RZ ;  /* 0x000000021a1a7824 */ /* 0x000fc600078e00ff */
[----:B------:R-:W-:Y:S02]  /*09d0*/  ISETP.GE.AND P0, PT, R88, 0x1, PT ;  /* 0x000000015800780c */ /* 0x000fe40003f06270 */
[----:B------:R-:W-:Y:S01]  /*09e0*/  LOP3.LUT R3, R26, 0x90, R3, 0x78, !PT ;  /* 0x000000901a037812 */ /* 0x000fe200078e7803 */
[----:B0-----:R-:W-:-:S03]  /*09f0*/  ULEA UR17, UR4, UR17, 0x18 ;  /* 0x0000001104117291 */ /* 0x001fc6000f8ec03f */
[C---:B------:R-:W-:Y:S02]  /*0a00*/  LOP3.LUT R16, R3.reuse, 0x20, RZ, 0x3c, !PT ;  /* 0x0000002003107812 */ /* 0x040fe400078e3cff */
[----:B------:R-:W-:Y:S01]  /*0a10*/  LOP3.LUT R13, R3, 0x40, RZ, 0x3c, !PT ;  /* 0x00000040030d7812 */ /* 0x000fe200078e3cff */
[----:B------:R-:W-:Y:S01]  /*0a20*/  IMAD.MOV.U32 R72, RZ, RZ, 0x3f800000 ;  /* 0x3f800000ff487424 */ /* 0x000fe200078e00ff */
[----:B-1----:R-:W-:Y:S01]  /*0a30*/  CS2R R24, SRZ ;  /* 0x0000000000187805 */ /* 0x002fe2000001ff00 */
[----:B------:R-:W-:Y:S01]  /*0a40*/  IMAD.MOV.U32 R81, RZ, RZ, 0x3f800000 ;  /* 0x3f800000ff517424 */ /* 0x000fe200078e00ff */
[----:B------:R-:W-:Y:S02]  /*0a50*/  CS2R R50, SRZ ;  /* 0x0000000000327805 */ /* 0x000fe4000001ff00 */
[----:B------:R-:W-:Y:S02]  /*0a60*/  CS2R R52, SRZ ;  /* 0x0000000000347805 */ /* 0x000fe4000001ff00 */
[----:B------:R-:W-:Y:S01]  /*0a70*/  CS2R R54, SRZ ;  /* 0x0000000000367805 */ /* 0x000fe2000001ff00 */
[----:B------:R-:W-:Y:S01]  /*0a80*/  IMAD.SHL.U32 R0, R5, 0x2, RZ ;  /* 0x0000000205007824 */ /* 0x000fe200078e00ff */
[----:B--2---:R0:W-:Y:S02]  /*0a90*/  STS.U16 [R3+UR17], R4 ;  /* 0x0000000403007988 */ /* 0x0041e40008000411 */
[----:B0-----:R-:W-:-:S02]  /*0aa0*/  LOP3.LUT R4, R3, 0x60, RZ, 0x3c, !PT ;  /* 0x0000006003047812 */ /* 0x001fc400078e3cff */
[----:B---3--:R-:W-:Y:S04]  /*0ab0*/  STS.U16 [R3+UR17+0x400], R10 ;  /* 0x0004000a03007988 */ /* 0x008fe80008000411 */
[----:B-----5:R-:W-:Y:S04]  /*0ac0*/  STS.U16 [R3+UR17+0x800], R33 ;  /* 0x0008002103007988 */ /* 0x020fe80008000411 */
[----:B----4-:R-:W-:Y:S04]  /*0ad0*/  STS.U16 [R3+UR17+0xc00], R38 ;  /* 0x000c002603007988 */ /* 0x010fe80008000411 */
[----:B------:R-:W-:Y:S04]  /*0ae0*/  STS.U16 [R3+UR17+0x1000], R42 ;  /* 0x0010002a03007988 */ /* 0x000fe80008000411 */
        /* <DEDUP_REMOVED lines=10> */
[----:B------:R0:W-:Y:S04]  /*0b90*/  STS.U16 [R16+UR17+0x1d00], R18 ;  /* 0x001d001210007988 */ /* 0x0001e80008000411 */
[----:B------:R-:W-:Y:S04]  /*0ba0*/  STS.U16 [R13+UR17+0x200], R8 ;  /* 0x000200080d007988 */ /* 0x000fe80008000411 */
[----:B------:R1:W-:Y:S04]  /*0bb0*/  STS.U16 [R13+UR17+0x600], R29 ;  /* 0x0006001d0d007988 */ /* 0x0003e80008000411 */
[----:B------:R-:W-:Y:S04]  /*0bc0*/  STS.U16 [R13+UR17+0xa00], R36 ;  /* 0x000a00240d007988 */ /* 0x000fe80008000411 */
[----:B------:R-:W-:Y:S04]  /*0bd0*/  STS.U16 [R13+UR17+0xe00], R40 ;  /* 0x000e00280d007988 */ /* 0x000fe80008000411 */
[----:B------:R-:W-:Y:S04]  /*0be0*/  STS.U16 [R13+UR17+0x1200], R44 ;  /* 0x0012002c0d007988 */ /* 0x000fe80008000411 */
[----:B------:R-:W-:Y:S04]  /*0bf0*/  STS.U16 [R13+UR17+0x1600], R47 ;  /* 0x0016002f0d007988 */ /* 0x000fe80008000411 */
[----:B------:R-:W-:Y:S04]  /*0c00*/  STS.U16 [R13+UR17+0x1a00], R22 ;  /* 0x001a00160d007988 */ /* 0x000fe80008000411 */
[----:B------:R-:W-:Y:S01]  /*0c10*/  STS.U16 [R13+UR17+0x1e00], R20 ;  /* 0x001e00140d007988 */ /* 0x000fe20008000411 */
[----:B0-----:R-:W-:-:S03]  /*0c20*/  IMAD.MOV.U32 R16, RZ, RZ, -0x800000 ;  /* 0xff800000ff107424 */ /* 0x001fc600078e00ff */
[----:B------:R-:W-:Y:S01]  /*0c30*/  STS.U16 [R4+UR17+0x300], R9 ;  /* 0x0003000904007988 */ /* 0x000fe20008000411 */
[----:B------:R-:W-:-:S03]  /*0c40*/  IMAD.MOV.U32 R3, RZ, RZ, -0x800000 ;  /* 0xff800000ff037424 */ /* 0x000fc600078e00ff */
[----:B------:R0:W-:Y:S01]  /*0c50*/  STS.U16 [R4+UR17+0x700], R31 ;  /* 0x0007001f04007988 */ /* 0x0001e20008000411 */
[----:B------:R-:W-:-:S03]  /*0c60*/  CS2R R26, SRZ ;  /* 0x00000000001a7805 */ /* 0x000fc6000001ff00 */
[----:B------:R2:W-:Y:S01]  /*0c70*/  STS.U16 [R4+UR17+0xb00], R37 ;  /* 0x000b002504007988 */ /* 0x0005e20008000411 */
[----:B-1----:R-:W-:-:S03]  /*0c80*/  CS2R R28, SRZ ;  /* 0x00000000001c7805 */ /* 0x002fc6000001ff00 */
[----:B------:R1:W-:Y:S01]  /*0c90*/  STS.U16 [R4+UR17+0xf00], R41 ;  /* 0x000f002904007988 */ /* 0x0003e20008000411 */
[----:B------:R-:W-:-:S03]  /*0ca0*/  CS2R R32, SRZ ;  /* 0x0000000000207805 */ /* 0x000fc6000001ff00 */
[----:B------:R-:W-:Y:S01]  /*0cb0*/  STS.U16 [R4+UR17+0x1300], R12 ;  /* 0x0013000c04007988 */ /* 0x000fe20008000411 */
[----:B0-----:R-:W-:-:S03]  /*0cc0*/  CS2R R30, SRZ ;  /* 0x00000000001e7805 */ /* 0x001fc6000001ff00 */
[----:B------:R-:W-:Y:S01]  /*0cd0*/  STS.U16 [R4+UR17+0x1700], R14 ;  /* 0x0017000e04007988 */ /* 0x000fe20008000411 */
[----:B------:R-:W-:-:S03]  /*0ce0*/  CS2R R34, SRZ ;  /* 0x0000000000227805 */ /* 0x000fc6000001ff00 */
[----:B------:R-:W-:Y:S01]  /*0cf0*/  STS.U16 [R4+UR17+0x1b00], R17 ;  /* 0x001b001104007988 */ /* 0x000fe20008000411 */
[----:B--2---:R-:W-:-:S03]  /*0d00*/  CS2R R36, SRZ ;  /* 0x0000000000247805 */ /* 0x004fc6000001ff00 */
[----:B------:R0:W-:Y:S01]  /*0d10*/  STS.U16 [R4+UR17+0x1f00], R11 ;  /* 0x001f000b04007988 */ /* 0x0001e20008000411 */
[----:B------:R-:W-:Y:S02]  /*0d20*/  CS2R R38, SRZ ;  /* 0x0000000000267805 */ /* 0x000fe4000001ff00 */
[----:B-1----:R-:W-:Y:S02]  /*0d30*/  CS2R R40, SRZ ;  /* 0x0000000000287805 */ /* 0x002fe4000001ff00 */
[----:B------:R-:W-:Y:S02]  /*0d40*/  CS2R R42, SRZ ;  /* 0x00000000002a7805 */ /* 0x000fe4000001ff00 */
[----:B------:R-:W-:Y:S02]  /*0d50*/  CS2R R44, SRZ ;  /* 0x00000000002c7805 */ /* 0x000fe4000001ff00 */
[----:B------:R-:W-:Y:S02]  /*0d60*/  CS2R R46, SRZ ;  /* 0x00000000002e7805 */ /* 0x000fe4000001ff00 */
[----:B------:R-:W-:-:S02]  /*0d70*/  CS2R R48, SRZ ;  /* 0x0000000000307805 */ /* 0x000fc4000001ff00 */
[----:B0-----:R-:W-:Y:S01]  /*0d80*/  LOP3.LUT R4, R5, 0x1ff, RZ, 0xc0, !PT ;  /* 0x000001ff05047812 */ /* 0x001fe200078ec0ff */
[----:B------:R-:W-:Y:S06]  /*0d90*/  @!P0 BRA `(.L_x_0) ;  /* 0x0000001800148947 */ /* 0x000fec0003800000 */
[----:B------:R-:W0:Y:S01]  /*0da0*/  LDC.64 R72, c[0x0][0x250] ;  /* 0x00009400ff487b82 */ /* 0x000e220000000a00 */
[----:B------:R-:W-:Y:S01]  /*0db0*/  LOP3.LUT R3, R5, 0x1e0, RZ, 0xc0, !PT ;  /* 0x000001e005037812 */ /* 0x000fe200078ec0ff */
[----:B------:R-:W-:Y:S01]  /*0dc0*/  ULDC UR4, c[0x0][0x258] ;  /* 0x0000960000047ab9 */ /* 0x000fe20000000800 */
[----:B------:R-:W-:Y:S01]  /*0dd0*/  SHF.R.U32.HI R7, RZ, 0x2, R5 ;  /* 0x00000002ff077819 */ /* 0x000fe20000011605 */
[----:B------:R-:W-:Y:S01]  /*0de0*/  IMAD R6, R6, UR4, RZ ;  /* 0x0000000406067c24 */ /* 0x000fe2000f8e02ff */
[----:B------:R-:W-:Y:S01]  /*0df0*/  SHF.R.U32.HI R8, RZ, 0x1, R3 ;  /* 0x00000001ff087819 */ /* 0x000fe20000011603 */
[----:B------:R-:W-:Y:S01]  /*0e00*/  IMAD.SHL.U32 R78, R4, 0x2, RZ ;  /* 0x00000002044e7824 */ /* 0x000fe200078e00ff */
[----:B------:R-:W-:Y:S01]  /*0e10*/  SGXT.U32 R3, R7, 0x3 ;  /* 0x000000030703781a */ /* 0x000fe20000000000 */
[----:B------:R-:W1:Y:S01]  /*0e20*/  LDC.64 R16, c[0x0][0x260] ;  /* 0x00009800ff107b82 */ /* 0x000e620000000a00 */
[----:B------:R-:W-:Y:S01]  /*0e30*/  SHF.R.U32.HI R19, RZ, 0x2, R19 ;  /* 0x00000002ff137819 */ /* 0x000fe20000011613 */
[----:B------:R-:W-:Y:S01]  /*0e40*/  ULDC.64 UR4, c[0x0][0x218] ;  /* 0x0000860000047ab9 */ /* 0x000fe20000000a00 */
[----:B------:R-:W-:Y:S01]  /*0e50*/  LOP3.LUT R75, R75, R8, R3, 0xfe, !PT ;  /* 0x000000084b4b7212 */ /* 0x000fe200078efe03 */
[----:B------:R-:W-:Y:S01]  /*0e60*/  IMAD.SHL.U32 R8, R6, 0x2, RZ ;  /* 0x0000000206087824 */ /* 0x000fe200078e00ff */
[----:B------:R-:W-:Y:S01]  /*0e70*/  LOP3.LUT R3, R5, 0x1c0, RZ, 0xc0, !PT ;  /* 0x000001c005037812 */ /* 0x000fe200078ec0ff */
[----:B------:R-:W-:Y:S01]  /*0e80*/  UIADD3 UR6, UR17, 0x8000, URZ ;  /* 0x0000800011067890 */ /* 0x000fe2000fffe03f */
[C---:B------:R-:W-:Y:S01]  /*0e90*/  LOP3.LUT R80, R78.reuse, R19, RZ, 0x3c, !PT ;  /* 0x000000134e507212 */ /* 0x040fe200078e3cff */
[----:B------:R-:W2:Y:S01]  /*0ea0*/  LDC R12, c[0x0][0x268] ;  /* 0x00009a00ff0c7b82 */ /* 0x000ea20000000800 */
[----:B------:R-:W-:Y:S01]  /*0eb0*/  SHF.R.U32.HI R7, RZ, 0x2, R3 ;  /* 0x00000002ff077819 */ /* 0x000fe20000011603 */
[----:B------:R-:W-:Y:S01]  /*0ec0*/  USHF.R.U32.HI UR6, URZ, 0x4, UR6 ;  /* 0x000000043f067899 */ /* 0x000fe20008011606 */
[--C-:B------:R-:W-:Y:S01]  /*0ed0*/  SHF.R.U32.HI R9, RZ, 0x5, R5.reuse ;  /* 0x00000005ff097819 */ /* 0x100fe20000011605 */
[----:B------:R-:W-:Y:S01]  /*0ee0*/  IMAD.MOV.U32 R82, RZ, RZ, -0x800000 ;  /* 0xff800000ff527424 */ /* 0x000fe200078e00ff */
[----:B------:R-:W-:Y:S01]  /*0ef0*/  LOP3.LUT R78, R78, R7, RZ, 0x3c, !PT ;  /* 0x000000074e4e7212 */ /* 0x000fe200078e3cff */
[----:B------:R-:W-:Y:S01]  /*0f00*/  USGXT.U32 UR6, UR6, 0xe ;  /* 0x0000000e0606789a */ /* 0x000fe20008000000 */
[----:B------:R-:W-:Y:S01]  /*0f10*/  SHF.R.U32.HI R7, RZ, 0x6, R5 ;  /* 0x00000006ff077819 */ /* 0x000fe20000011605 */
[----:B0-----:R-:W-:Y:S01]  /*0f20*/  IMAD R72, R72, UR16, RZ ;  /* 0x0000001048487c24 */ /* 0x001fe2000f8e02ff */
[----:B------:R-:W-:Y:S01]  /*0f30*/  R2UR UR30, R9 ;  /* 0x00000000091e72ca */ /* 0x000fe200000e0000 */
[----:B------:R-:W-:Y:S01]  /*0f40*/  UIADD3 UR10, UP0, UR6, 0x2, URZ ;  /* 0x00000002060a7890 */ /* 0x000fe2000ff1e03f */
[----:B------:R-:W-:Y:S01]  /*0f50*/  LOP3.LUT R90, R0, 0x6, RZ, 0xc0, !PT ;  /* 0x00000006005a7812 */ /* 0x000fe200078ec0ff */
[C---:B------:R-:W-:Y:S01]  /*0f60*/  IMAD.SHL.U32 R3, R72.reuse, 0x2, RZ ;  /* 0x0000000248037824 */ /* 0x040fe200078e00ff */
[----:B------:R-:W-:Y:S01]  /*0f70*/  CS2R R28, SRZ ;  /* 0x00000000001c7805 */ /* 0x000fe2000001ff00 */
[----:B------:R-:W-:Y:S01]  /*0f80*/  IMAD.HI R72, R72, 0x2, RZ ;  /* 0x0000000248487827 */ /* 0x000fe200078e02ff */
[----:B------:R-:W-:-:S02]  /*0f90*/  CS2R R30, SRZ ;  /* 0x00000000001e7805 */ /* 0x000fc4000001ff00 */
[----:B------:R-:W-:Y:S02]  /*0fa0*/  CS2R R32, SRZ ;  /* 0x0000000000207805 */ /* 0x000fe4000001ff00 */
[----:B------:R-:W-:Y:S01]  /*0fb0*/  IADD3 R15, P0, P1, R8, UR4, R3 ;  /* 0x00000004080f7c10 */ /* 0x000fe2000f91e003 */
[----:B------:R-:W-:Y:S01]  /*0fc0*/  IMAD.HI R3, R6, 0x2, RZ ;  /* 0x0000000206037827 */ /* 0x000fe200078e02ff */
[----:B------:R-:W-:Y:S02]  /*0fd0*/  LOP3.LUT R8, R5, 0x1f, RZ, 0xc0, !PT ;  /* 0x0000001f05087812 */ /* 0x000fe400078ec0ff */
[----:B------:R-:W-:Y:S02]  /*0fe0*/  CS2R R34, SRZ ;  /* 0x0000000000227805 */ /* 0x000fe4000001ff00 */
[----:B------:R-:W-:Y:S01]  /*0ff0*/  SGXT.U32 R6, R7, 0x3 ;  /* 0x000000030706781a */ /* 0x000fe20000000000 */
[----:B-1----:R-:W-:Y:S01]  /*1000*/  IMAD R16, R16, UR16, RZ ;  /* 0x0000001010107c24 */ /* 0x002fe2000f8e02ff */
[----:B------:R-:W-:Y:S01]  /*1010*/  SHF.R.U32.HI R7, RZ, 0x5, R5 ;  /* 0x00000005ff077819 */ /* 0x000fe20000011605 */
[----:B------:R-:W-:Y:S01]  /*1020*/  IMAD R9, R8, R17, RZ ;  /* 0x0000001108097224 */ /* 0x000fe200078e02ff */
[----:B------:R-:W-:Y:S01]  /*1030*/  IADD3.X R13, R3, UR5, R72, P0, P1 ;  /* 0x00000005030d7c10 */ /* 0x000fe200087e2448 */
[----:B------:R-:W-:Y:S01]  /*1040*/  IMAD R6, R6, R73, RZ ;  /* 0x0000004906067224 */ /* 0x000fe200078e02ff */
[----:B------:R-:W-:Y:S01]  /*1050*/  SGXT.U32 R3, R7, 0x4 ;  /* 0x000000040703781a */ /* 0x000fe20000000000 */
[----:B------:R-:W-:Y:S01]  /*1060*/  IMAD.SHL.U32 R7, R16, 0x2, RZ ;  /* 0x0000000210077824 */ /* 0x000fe200078e00ff */
[----:B------:R-:W-:Y:S01]  /*1070*/  ULDC.64 UR4, c[0x0][0x220] ;  /* 0x0000880000047ab9 */ /* 0x000fe20000000a00 */
[----:B------:R-:W-:Y:S01]  /*1080*/  IMAD.SHL.U32 R10, R9, 0x2, RZ ;  /* 0x00000002090a7824 */ /* 0x000fe200078e00ff */
[-C--:B------:R-:W-:Y:S01]  /*1090*/  LEA R22, P0, R6, R15.reuse, 0x1 ;  /* 0x0000000f06167211 */ /* 0x080fe200078008ff */
[----:B------:R-:W-:Y:S01]  /*10a0*/  IMAD R8, R73, 0x8, R6 ;  /* 0x0000000849087824 */ /* 0x000fe200078e0206 */
[----:B------:R-:W-:Y:S01]  /*10b0*/  CS2R R36, SRZ ;  /* 0x0000000000247805 */ /* 0x000fe2000001ff00 */
[----:B--2---:R-:W-:Y:S01]  /*10c0*/  IMAD R11, R3, R12, RZ ;  /* 0x0000000c030b7224 */ /* 0x004fe200078e02ff */
[----:B------:R-:W-:Y:S01]  /*10d0*/  IADD3 R26, P4, P5, R10, UR4, R7 ;  /* 0x000000040a1a7c10 */ /* 0x000fe2000fd9e007 */
[C---:B------:R-:W-:Y:S01]  /*10e0*/  IMAD R10, R73.reuse, 0x8, R8 ;  /* 0x00000008490a7824 */ /* 0x040fe200078e0208 */
[----:B------:R-:W-:Y:S01]  /*10f0*/  LEA R20, P1, R8, R15, 0x1 ;  /* 0x0000000f08147211 */ /* 0x000fe200078208ff */
[----:B------:R-:W-:Y:S01]  /*1100*/  IMAD R7, R12, 0x10, R11 ;  /* 0x000000100c077824 */ /* 0x000fe200078e020b */
[----:B------:R-:W-:Y:S01]  /*1110*/  LEA.HI.X.SX32 R23, R6, R13, 0x1, P0 ;  /* 0x0000000d06177211 */ /* 0x000fe200000f0eff */
[----:B------:R-:W-:Y:S01]  /*1120*/  IMAD R3, R73, 0x8, R10 ;  /* 0x0000000849037824 */ /* 0x000fe200078e020a */
[----:B------:R-:W-:Y:S01]  /*1130*/  LEA R18, P2, R10, R15, 0x1 ;  /* 0x0000000f0a127211 */ /* 0x000fe200078408ff */
[----:B------:R-:W-:Y:S01]  /*1140*/  IMAD R24, R12, 0x10, R7 ;  /* 0x000000100c187824 */ /* 0x000fe200078e0207 */
[----:B------:R-:W-:Y:S01]  /*1150*/  LEA.HI.X.SX32 R21, R8, R13, 0x1, P1 ;  /* 0x0000000d08157211 */ /* 0x000fe200008f0eff */
[----:B------:R-:W-:Y:S01]  /*1160*/  IMAD.HI R16, R16, 0x2, RZ ;  /* 0x0000000210107827 */ /* 0x000fe200078e02ff */
[----:B------:R-:W-:-:S02]  /*1170*/  LEA R14, P3, R3, R15, 0x1 ;  /* 0x0000000f030e7211 */ /* 0x000fc400078608ff */
[----:B------:R-:W-:Y:S02]  /*1180*/  CS2R R38, SRZ ;  /* 0x0000000000267805 */ /* 0x000fe4000001ff00 */
[-C--:B------:R-:W-:Y:S01]  /*1190*/  LEA.HI.X.SX32 R19, R10, R13.reuse, 0x1, P2 ;  /* 0x0000000d0a137211 */ /* 0x080fe200010f0eff */
[----:B------:R-:W-:Y:S01]  /*11a0*/  IMAD.HI R9, R9, 0x2, RZ ;  /* 0x0000000209097827 */ /* 0x000fe200078e02ff */
[----:B------:R-:W-:Y:S02]  /*11b0*/  LEA.HI.X.SX32 R15, R3, R13, 0x1, P3 ;  /* 0x0000000d030f7211 */ /* 0x000fe400018f0eff */
[----:B------:R-:W-:Y:S02]  /*11c0*/  CS2R R40, SRZ ;  /* 0x0000000000287805 */ /* 0x000fe4000001ff00 */
[-C--:B------:R-:W-:Y:S01]  /*11d0*/  LEA R10, P1, R7, R26.reuse, 0x1 ;  /* 0x0000001a070a7211 */ /* 0x080fe200078208ff */
[----:B------:R-:W-:Y:S01]  /*11e0*/  IMAD R3, R12, 0x10, R24 ;  /* 0x000000100c037824 */ /* 0x000fe200078e0218 */
[----:B------:R-:W-:Y:S01]  /*11f0*/  IADD3.X R16, R9, UR5, R16, P4, P5 ;  /* 0x0000000509107c10 */ /* 0x000fe2000a7ea410 */
[----:B------:R-:W-:Y:S01]  /*1200*/  UMOV UR5, URZ ;  /* 0x0000003f00057c82 */ /* 0x000fe20008000000 */
[-C--:B------:R-:W-:Y:S01]  /*1210*/  LEA R12, P0, R11, R26.reuse, 0x1 ;  /* 0x0000001a0b0c7211 */ /* 0x080fe200078008ff */
[----:B------:R-:W-:Y:S01]  /*1220*/  UIADD3.X UR11, UR5, 0x40000040, URZ, UP0, !UPT ;  /* 0x40000040050b7890 */ /* 0x000fe200087fe43f */
[CC--:B------:R-:W-:Y:S01]  /*1230*/  LEA R8, P2, R24.reuse, R26.reuse, 0x1 ;  /* 0x0000001a18087211 */ /* 0x0c0fe200078408ff */
[----:B------:R-:W-:Y:S01]  /*1240*/  IMAD.MOV.U32 R72, RZ, RZ, 0x3f800000 ;  /* 0x3f800000ff487424 */ /* 0x000fe200078e00ff */
[----:B------:R-:W-:Y:S01]  /*1250*/  LEA R6, P3, R3, R26, 0x1 ;  /* 0x0000001a03067211 */ /* 0x000fe200078608ff */
[----:B------:R-:W-:Y:S01]  /*1260*/  IMAD.MOV.U32 R79, RZ, RZ, RZ ;  /* 0x000000ffff4f7224 */ /* 0x000fe200078e00ff */
[-C--:B------:R-:W-:Y:S01]  /*1270*/  LEA.HI.X.SX32 R13, R11, R16.reuse, 0x1, P0 ;  /* 0x000000100b0d7211 */ /* 0x080fe200000f0eff */
[----:B------:R-:W-:Y:S01]  /*1280*/  IMAD.MOV.U32 R77, RZ, RZ, RZ ;  /* 0x000000ffff4d7224 */ /* 0x000fe200078e00ff */
[-C--:B------:R-:W-:Y:S01]  /*1290*/  LEA.HI.X.SX32 R11, R7, R16.reuse, 0x1, P1 ;  /* 0x00000010070b7211 */ /* 0x080fe200008f0eff */
[----:B------:R-:W-:Y:S01]  /*12a0*/  IMAD.MOV.U32 R83, RZ, RZ, -0x800000 ;  /* 0xff800000ff537424 */ /* 0x000fe200078e00ff */
[-C--:B------:R-:W-:Y:S01]  /*12b0*/  LEA.HI.X.SX32 R9, R24, R16.reuse, 0x1, P2 ;  /* 0x0000001018097211 */ /* 0x080fe200010f0eff */
[----:B------:R-:W-:Y:S01]  /*12c0*/  IMAD.MOV.U32 R81, RZ, RZ, 0x3f800000 ;  /* 0x3f800000ff517424 */ /* 0x000fe200078e00ff */
[----:B------:R-:W-:-:S02]  /*12d0*/  LEA.HI.X.SX32 R7, R3, R16, 0x1, P3 ;  /* 0x0000001003077211 */ /* 0x000fc400018f0eff */
[----:B------:R-:W-:Y:S02]  /*12e0*/  CS2R R24, SRZ ;  /* 0x0000000000187805 */ /* 0x000fe4000001ff00 */
[----:B------:R-:W-:Y:S02]  /*12f0*/  CS2R R26, SRZ ;  /* 0x00000000001a7805 */ /* 0x000fe4000001ff00 */
[----:B------:R-:W-:Y:S02]  /*1300*/  CS2R R42, SRZ ;  /* 0x00000000002a7805 */ /* 0x000fe4000001ff00 */
[----:B------:R-:W-:Y:S02]  /*1310*/  CS2R R44, SRZ ;  /* 0x00000000002c7805 */ /* 0x000fe4000001ff00 */
[----:B------:R-:W-:Y:S02]  /*1320*/  CS2R R46, SRZ ;  /* 0x00000000002e7805 */ /* 0x000fe4000001ff00 */
[----:B------:R-:W-:-:S02]  /*1330*/  CS2R R48, SRZ ;  /* 0x0000000000307805 */ /* 0x000fc4000001ff00 */
[----:B------:R-:W-:Y:S02]  /*1340*/  CS2R R50, SRZ ;  /* 0x0000000000327805 */ /* 0x000fe4000001ff00 */
[----:B------:R-:W-:Y:S02]  /*1350*/  CS2R R52, SRZ ;  /* 0x0000000000347805 */ /* 0x000fe4000001ff00 */
[----:B------:R-:W-:Y:S02]  /*1360*/  CS2R R54, SRZ ;  /* 0x0000000000367805 */ /* 0x000fe4000001ff00 */
[----:B------:R-:W-:Y:S01]  /*1370*/  LOP3.LUT R76, R75, 0x8, RZ, 0xfc, !PT ;  /* 0x000000084b4c7812 */ /* 0x000fe200078efcff */
[----:B------:R-:W-:Y:S01]  /*1380*/  UMOV UR8, 0xfffffffe ;  /* 0xfffffffe00087882 */ /* 0x000fe20000000000 */
[----:B------:R-:W-:Y:S01]  /*1390*/  UMOV UR9, 0x7fffffdf ;  /* 0x7fffffdf00097882 */ /* 0x000fe20000000000 */
[----:B------:R-:W-:Y:S01]  /*13a0*/  UMOV UR7, URZ ;  /* 0x0000003f00077c82 */ /* 0x000fe20008000000 */
[----:B------:R-:W-:Y:S01]  /*13b0*/  UMOV UR4, URZ ;  /* 0x0000003f00047c82 */ /* 0x000fe20008000000 */
[----:B------:R-:W-:-:S02]  /*13c0*/  UIADD3.64 UR18, UR6, -UR8, URZ ;  /* 0x8000000806127297 */ /* 0x000fc4000fffe03f */
[----:B------:R-:W-:Y:S02]  /*13d0*/  UIADD3.64 UR26, UR10, 0x2, URZ ;  /* 0x000000020a1a7897 */ /* 0x000fe4000fffe03f */
[----:B------:R-:W-:Y:S01]  /*13e0*/  UIADD3.64 UR14, UR10, 0x4, URZ ;  /* 0x000000040a0e7897 */ /* 0x000fe2000fffe03f */
[----:B------:R-:W-:-:S11]  /*13f0*/  ULDC UR31, c[0x0][0x238] ;  /* 0x00008e00001f7ab9 */ /* 0x000fd60000000800 */
.L_x_1:
[----:B------:R-:W-:-:S04]  /*1400*/  IMAD.WIDE R56, R79, 0x2, R22 ;  /* 0x000000024f387825 */ /* 0x000fc800078e0216 */
[C---:B------:R-:W-:Y:S02]  /*1410*/  IMAD.WIDE R58, R79.reuse, 0x2, R20 ;  /* 0x000000024f3a7825 */ /* 0x040fe400078e0214 */
[----:B------:R-:W2:Y:S02]  /*1420*/  LDG.E.U16 R57, desc[UR28][R56.64] ;  /* 0x0000001c38397981 */ /* 0x000ea4000c1e1500 */
[C---:B------:R-:W-:Y:S02]  /*1430*/  IMAD.WIDE R60, R79.reuse, 0x2, R18 ;  /* 0x000000024f3c7825 */ /* 0x040fe400078e0212 */
[----:B------:R-:W3:Y:S02]  /*1440*/  LDG.E.U16 R59, desc[UR28][R58.64] ;  /* 0x0000001c3a3b7981 */ /* 0x000ee4000c1e1500 */
[----:B------:R-:W-:Y:S02]  /*1450*/  IMAD.WIDE R62, R79, 0x2, R14 ;  /* 0x000000024f3e7825 */ /* 0x000fe400078e020e */
[----:B------:R-:W4:Y:S04]  /*1460*/  LDG.E.U16 R61, desc[UR28][R60.64] ;  /* 0x0000001c3c3d7981 */ /* 0x000f28000c1e1500 */
[----:B------:R-:W5:Y:S01]  /*1470*/  LDG.E.U16 R63, desc[UR28][R62.64] ;  /* 0x0000001c3e3f7981 */ /* 0x000f62000c1e1500 */
[----:B------:R-:W-:Y:S01]  /*1480*/  BAR.SYNC.DEFER_BLOCKING 0x0 ;  /* 0x0000000000007b1d */ /* 0x000fe20000010000 */
[----:B------:R-:W-:-:S04]  /*1490*/  USHF.L.U32 UR8, UR30, 0x7, URZ ;  /* 0x000000071e087899 */ /* 0x000fc8000800063f */
[----:B------:R-:W-:Y:S01]  /*14a0*/  ULOP3.LUT UR8, UR8, 0x600, URZ, 0xc0, !UPT ;  /* 0x0000060008087892 */ /* 0x000fe2000f8ec03f */
[----:B------:R-:W-:-:S03]  /*14b0*/  IMAD.WIDE R84, R77, 0x2, R12 ;  /* 0x000000024d547825 */ /* 0x000fc600078e020c */
[----:B------:R-:W-:-:S04]  /*14c0*/  ULEA.HI UR8, UR17, UR8, URZ, 0x1c ;  /* 0x0000000811087291 */ /* 0x000fc8000f8fe03f */
[----:B------:R-:W-:Y:S01]  /*14d0*/  ULOP3.LUT UR20, UR8, 0x3fff, URZ, 0xc0, !UPT ;  /* 0x00003fff08147892 */ /* 0x000fe2000f8ec03f */
[----:B------:R-:W-:Y:S01]  /*14e0*/  UMOV UR22, UR6 ;  /* 0x0000000600167c82 */ /* 0x000fe20008000000 */
[----:B------:R-:W-:Y:S01]  /*14f0*/  UMOV UR23, 0x40000040 ;  /* 0x4000004000177882 */ /* 0x000fe20000000000 */
[----:B------:R-:W-:Y:S01]  /*1500*/  UMOV UR21, 0x40000040 ;  /* 0x4000004000157882 */ /* 0x000fe20000000000 */
[----:B------:R-:W-:Y:S01]  /*1510*/  UMOV UR8, URZ ;  /* 0x0000003f00087c82 */ /* 0x000fe20008000000 */
[----:B------:R-:W-:Y:S01]  /*1520*/  IMAD.WIDE R86, R77, 0x2, R10 ;  /* 0x000000024d567825 */ /* 0x000fe200078e020a */
[----:B------:R-:W-:Y:S01]  /*1530*/  IADD3 R92, P4, R90, UR4, RZ ;  /* 0x000000045a5c7c10 */ /* 0x000fe2000ff9e0ff */
[----:B--2---:R-:W-:Y:S04]  /*1540*/  STS.U16 [R78+UR17+0x8000], R57 ;  /* 0x008000394e007988 */ /* 0x004fe80008000411 */
[----:B---3--:R-:W-:Y:S04]  /*1550*/  STS.U16 [R78+UR17+0x8400], R59 ;  /* 0x0084003b4e007988 */ /* 0x008fe80008000411 */
[----:B----4-:R-:W-:Y:S04]  /*1560*/  STS.U16 [R78+UR17+0x8800], R61 ;  /* 0x0088003d4e007988 */ /* 0x010fe80008000411 */
[----:B-----5:R0:W-:Y:S01]  /*1570*/  STS.U16 [R78+UR17+0x8c00], R63 ;  /* 0x008c003f4e007988 */ /* 0x0201e20008000411 */
[----:B------:R1:W-:Y:S06]  /*1580*/  MEMBAR.ALL.CTA ;  /* 0x0000000000007992 */ /* 0x0003ec0000008000 */
[----:B-1----:R-:W1:Y:S02]  /*1590*/  FENCE.VIEW.ASYNC.S ;  /* 0x00000000000073c6 */ /* 0x002e640000000000 */
[----:B-1----:R-:W-:Y:S06]  /*15a0*/  BAR.SYNC.DEFER_BLOCKING 0x0 ;  /* 0x0000000000007b1d */ /* 0x002fec0000010000 */
[----:B------:R1:W2:Y:S01]  /*15b0*/  LDG.E.U16 R89, desc[UR28][R84.64] ;  /* 0x0000001c54597981 */ /* 0x0002a2000c1e1500 */
[----:B0-----:R-:W-:-:S03]  /*15c0*/  WARPGROUP.ARRIVE ;  /* 0x00000000000079c5 */ /* 0x001fc60000000000 */
[----:B------:R0:W3:Y:S03]  /*15d0*/  LDG.E.U16 R91, desc[UR28][R86.64] ;  /* 0x0000001c565b7981 */ /* 0x0000e6000c1e1500 */
[----:B------:R-:W-:Y:S01]  /*15e0*/  HGMMA.64x32x16.F32.BF16 R56, gdesc[UR20].tnspA, RZ, !UPT ;  /* 0x20600000143879f0 */ /* 0x000fe2000c7018ff */
[----:B------:R-:W-:-:S04]  /*15f0*/  UIADD3 UR20, UP0, UR20, 0x80, URZ ;  /* 0x0000008014147890 */ /* 0x000fc8000ff1e03f */
[----:B------:R-:W-:-:S03]  /*1600*/  UIADD3.X UR9, UR8, 0x40000040, URZ, UP0, !UPT ;  /* 0x4000004008097890 */ /* 0x000fc600087fe43f */
[----:B------:R-:W-:Y:S01]  /*1610*/  UMOV UR8, UR20 ;  /* 0x0000001400087c82 */ /* 0x000fe20008000000 */
[----:B-1----:R-:W-:Y:S01]  /*1620*/  IMAD.WIDE R84, R77, 0x2, R6 ;  /* 0x000000024d547825 */ /* 0x002fe200078e0206 */
[----:B------:R-:W-:-:S03]  /*1630*/  UIADD3.64 UR24, UR8, 0x80, URZ ;  /* 0x0000008008187897 */ /* 0x000fc6000fffe03f */
[----:B0-----:R-:W-:Y:S02]  /*1640*/  IMAD.WIDE R86, R77, 0x2, R8 ;  /* 0x000000024d567825 */ /* 0x001fe400078e0208 */
[----:B------:R0:W4:Y:S04]  /*1650*/  LDG.E.U16 R85, desc[UR28][R84.64] ;  /* 0x0000001c54557981 */ /* 0x000128000c1e1500 */
[----:B------:R1:W5:Y:S01]  /*1660*/  LDG.E.U16 R3, desc[UR28][R86.64] ;  /* 0x0000001c56037981 */ /* 0x000362000c1e1500 */
[----:B------:R-:W-:Y:S01]  /*1670*/  HGMMA.64x32x16.F32.BF16 R56, gdesc[UR8].tnspA, R56 ;  /* 0x20600000083879f0 */ /* 0x000fe20008701838 */
[----:B------:R-:W-:-:S03]  /*1680*/  UIADD3.64 UR12, UR8, 0x100, URZ ;  /* 0x00000100080c7897 */ /* 0x000fc6000fffe03f */
[----:B------:R-:W-:Y:S01]  /*1690*/  HGMMA.64x32x16.F32.BF16 R56, gdesc[UR24].tnspA, R56 ;  /* 0x20600000183879f0 */ /* 0x000fe20008701838 */
[----:B------:R-:W-:Y:S01]  /*16a0*/  IADD3 R16, P5, R92, 0x9, RZ ;  /* 0x000000095c107810 */ /* 0x000fe20007fbe0ff */
[----:B------:R-:W-:-:S03]  /*16b0*/  IMAD.X R93, RZ, RZ, UR5, P4 ;  /* 0x00000005ff5d7e24 */ /* 0x000fc6000a0e06ff */
[C---:B------:R-:W-:Y:S02]  /*16c0*/  ISETP.GT.U32.AND P3, PT, R16.reuse, R75, PT ;  /* 0x0000004b1000720c */ /* 0x040fe40003f64070 */
[----:B------:R-:W-:Y:S02]  /*16d0*/  ISETP.GT.U32.AND P0, PT, R16, R76, PT ;  /* 0x0000004c1000720c */ /* 0x000fe40003f04070 */
[----:B------:R-:W-:-:S04]  /*16e0*/  IADD3 R16, P1, R92, 0x10, RZ ;  /* 0x000000105c107810 */ /* 0x000fc80007f3e0ff */
[C---:B------:R-:W-:Y:S02]  /*16f0*/  ISETP.GT.U32.AND P2, PT, R16.reuse, R75, PT ;  /* 0x0000004b1000720c */ /* 0x040fe40003f44070 */
[----:B------:R-:W-:Y:S01]  /*1700*/  ISETP.GT.U32.AND P6, PT, R16, R76, PT ;  /* 0x0000004c1000720c */ /* 0x000fe20003fc4070 */
[----:B------:R-:W-:Y:S01]  /*1710*/  IMAD.X R16, RZ, RZ, R93, P5 ;  /* 0x000000ffff107224 */ /* 0x000fe200028e065d */
[----:B------:R-:W-:Y:S04]  /*1720*/  HGMMA.64x32x16.F32.BF16 R56, gdesc[UR12].tnspA, R56, gsb0 ;  /* 0x206000000c3879f0 */ /* 0x000fe80008001838 */
[C---:B------:R-:W-:Y:S02]  /*1730*/  ISETP.GT.U32.AND.EX P3, PT, R16.reuse, RZ, PT, P3 ;  /* 0x000000ff1000720c */ /* 0x040fe40003f64130 */
[----:B------:R-:W-:-:S02]  /*1740*/  ISETP.GT.U32.AND.EX P0, PT, R16, RZ, PT, P0 ;  /* 0x000000ff1000720c */ /* 0x000fc40003f04100 */
[----:B------:R-:W-:Y:S01]  /*1750*/  IADD3 R16, P5, R92, 0x11, RZ ;  /* 0x000000115c107810 */ /* 0x000fe20007fbe0ff */
[----:B0-----:R-:W-:-:S03]  /*1760*/  IMAD.X R84, RZ, RZ, R93, P1 ;  /* 0x000000ffff547224 */ /* 0x001fc600008e065d */
[C---:B------:R-:W-:Y:S02]  /*1770*/  ISETP.GT.U32.AND P1, PT, R16.reuse, R75, PT ;  /* 0x0000004b1000720c */ /* 0x040fe40003f24070 */
[----:B------:R-:W-:Y:S01]  /*1780*/  ISETP.GT.U32.AND P4, PT, R16, R76, PT ;  /* 0x0000004c1000720c */ /* 0x000fe20003f84070 */
[----:B------:R-:W-:-:S05]  /*1790*/  IMAD.X R16, RZ, RZ, R93, P5 ;  /* 0x000000ffff107224 */ /* 0x000fca00028e065d */
[C---:B------:R-:W-:Y:S02]  /*17a0*/  ISETP.GT.U32.AND.EX P1, PT, R16.reuse, RZ, PT, P1 ;  /* 0x000000ff1000720c */ /* 0x040fe40003f24110 */
[----:B------:R-:W-:Y:S02]  /*17b0*/  ISETP.GT.U32.AND.EX P4, PT, R16, RZ, PT, P4 ;  /* 0x000000ff1000720c */ /* 0x000fe40003f84140 */
[C---:B------:R-:W-:Y:S02]  /*17c0*/  ISETP.GT.U32.AND.EX P2, PT, R84.reuse, RZ, PT, P2 ;  /* 0x000000ff5400720c */ /* 0x040fe40003f44120 */
[----:B------:R-:W-:Y:S01]  /*17d0*/  ISETP.GT.U32.AND.EX P6, PT, R84, RZ, PT, P6 ;  /* 0x000000ff5400720c */ /* 0x000fe20003fc4160 */
[----:B------:R-:W-:Y:S02]  /*17e0*/  WARPGROUP.DEPBAR.LE gsb0, 0x0 ;  /* 0x00008000000079c5 */ /* 0x000fe40000010000 */
[----:B------:R-:W-:Y:S01]  /*17f0*/  FMUL R16, R63, UR31 ;  /* 0x0000001f3f107c20 */ /* 0x000fe20008400000 */
[----:B------:R-:W-:Y:S01]  /*1800*/  IADD3 R63, P5, R92, 0x18, RZ ;  /* 0x000000185c3f7810 */ /* 0x000fe20007fbe0ff */
[----:B------:R-:W-:Y:S01]  /*1810*/  FMUL R70, R70, UR31 ;  /* 0x0000001f46467c20 */ /* 0x000fe20008400000 */
[----:B------:R-:W-:Y:S02]  /*1820*/  BAR.SYNC.DEFER_BLOCKING 0x0 ;  /* 0x0000000000007b1d */ /* 0x000fe40000010000 */
[----:B------:R-:W-:Y:S01]  /*1830*/  FSEL R16, R16, -INF , !P0 ;  /* 0xff80000010107808 */ /* 0x000fe20004000000 */
[----:B------:R-:W-:Y:S01]  /*1840*/  IMAD.X R84, RZ, RZ, R93, P5 ;  /* 0x000000ffff547224 */ /* 0x000fe200028e065d */
[----:B------:R-:W-:-:S02]  /*1850*/  ISETP.GT.U32.AND P0, PT, R63, R75, PT ;  /* 0x0000004b3f00720c */ /* 0x000fc40003f04070 */
[----:B------:R-:W-:Y:S01]  /*1860*/  ISETP.GT.U32.AND P5, PT, R63, R76, PT ;  /* 0x0000004c3f00720c */ /* 0x000fe20003fa4070 */
[----:B------:R-:W-:Y:S01]  /*1870*/  FMUL R63, R66, UR31 ;  /* 0x0000001f423f7c20 */ /* 0x000fe20008400000 */
[C---:B------:R-:W-:Y:S01]  /*1880*/  ISETP.GT.U32.AND.EX P0, PT, R84.reuse, RZ, PT, P0 ;  /* 0x000000ff5400720c */ /* 0x040fe20003f04100 */
[----:B------:R-:W-:Y:S01]  /*1890*/  FMUL R66, R67, UR31 ;  /* 0x0000001f43427c20 */ /* 0x000fe20008400000 */
[----:B------:R-:W-:Y:S02]  /*18a0*/  ISETP.GT.U32.AND.EX P5, PT, R84, RZ, PT, P5 ;  /* 0x000000ff5400720c */ /* 0x000fe40003fa4150 */
[----:B------:R-:W-:Y:S02]  /*18b0*/  FSEL R63, R63, -INF , !P6 ;  /* 0xff8000003f3f7808 */ /* 0x000fe40007000000 */
[----:B------:R-:W-:Y:S02]  /*18c0*/  IADD3 R84, P6, R92, 0x8, RZ ;  /* 0x000000085c547810 */ /* 0x000fe40007fde0ff */
[----:B------:R-:W-:-:S02]  /*18d0*/  FSEL R66, R66, -INF , !P4 ;  /* 0xff80000042427808 */ /* 0x000fc40006000000 */
[----:B------:R-:W-:Y:S01]  /*18e0*/  ISETP.GT.U32.AND P4, PT, R84, R75, PT ;  /* 0x0000004b5400720c */ /* 0x000fe20003f84070 */
[----:B------:R-:W-:-:S05]  /*18f0*/  IMAD.X R67, RZ, RZ, R93, P6 ;  /* 0x000000ffff437224 */ /* 0x000fca00030e065d */
[----:B------:R-:W-:Y:S01]  /*1900*/  ISETP.GT.U32.AND.EX P4, PT, R67, RZ, PT, P4 ;  /* 0x000000ff4300720c */ /* 0x000fe20003f84140 */
[----:B------:R-:W-:Y:S01]  /*1910*/  FMUL R67, R58, UR31 ;  /* 0x0000001f3a437c20 */ /* 0x000fe20008400000 */
[----:B------:R-:W-:Y:S02]  /*1920*/  FSEL R58, R70, -INF , !P5 ;  /* 0xff800000463a7808 */ /* 0x000fe40006800000 */
[CC--:B------:R-:W-:Y:S01]  /*1930*/  ISETP.GE.U32.AND P5, PT, R92.reuse, R76.reuse, PT ;  /* 0x0000004c5c00720c */ /* 0x0c0fe20003fa6070 */
[----:B------:R-:W-:Y:S01]  /*1940*/  FMUL R70, R59, UR31 ;  /* 0x0000001f3b467c20 */ /* 0x000fe20008400000 */
[----:B------:R-:W-:Y:S02]  /*1950*/  ISETP.GT.U32.AND P6, PT, R92, R76, PT ;  /* 0x0000004c5c00720c */ /* 0x000fe40003fc4070 */
[C---:B------:R-:W-:Y:S02]  /*1960*/  ISETP.GE.U32.AND.EX P5, PT, R93.reuse, RZ, PT, P5 ;  /* 0x000000ff5d00720c */ /* 0x040fe40003fa6150 */
[----:B------:R-:W-:-:S02]  /*1970*/  ISETP.GT.U32.AND.EX P6, PT, R93, RZ, PT, P6 ;  /* 0x000000ff5d00720c */ /* 0x000fc40003fc4160 */
[----:B------:R-:W-:Y:S02]  /*1980*/  FSEL R70, R70, -INF , !P5 ;  /* 0xff80000046467808 */ /* 0x000fe40006800000 */
[----:B------:R-:W-:Y:S01]  /*1990*/  ISETP.GT.U32.AND P5, PT, R92, R75, PT ;  /* 0x0000004b5c00720c */ /* 0x000fe20003fa4070 */
[----:B------:R-:W-:Y:S01]  /*19a0*/  FMUL R59, R71, UR31 ;  /* 0x0000001f473b7c20 */ /* 0x000fe20008400000 */
[----:B------:R-:W-:Y:S01]  /*19b0*/  FMUL R71, R62, UR31 ;  /* 0x0000001f3e477c20 */ /* 0x000fe20008400000 */
[----:B------:R-:W-:Y:S02]  /*19c0*/  FSEL R67, R67, -INF , !P6 ;  /* 0xff80000043437808 */ /* 0x000fe40007000000 */
[----:B------:R-:W-:Y:S02]  /*19d0*/  ISETP.GT.U32.AND.EX P5, PT, R93, RZ, PT, P5 ;  /* 0x000000ff5d00720c */ /* 0x000fe40003fa4150 */
[----:B------:R-:W-:Y:S02]  /*19e0*/  FMNMX R62, R67, R70, !PT ;  /* 0x00000046433e7209 */ /* 0x000fe40007800000 */
[----:B------:R-:W-:-:S02]  /*19f0*/  FSEL R71, R71, -INF , !P5 ;  /* 0xff80000047477808 */ /* 0x000fc40006800000 */
[----:B-1----:R-:W-:Y:S02]  /*1a00*/  IADD3 R86, P6, R92, 0x19, RZ ;  /* 0x000000195c567810 */ /* 0x002fe40007fde0ff */
[----:B------:R-:W-:Y:S01]  /*1a10*/  FMNMX R87, R71, R62, !PT ;  /* 0x0000003e47577209 */ /* 0x000fe20007800000 */
[----:B--2---:R0:W-:Y:S03]  /*1a20*/  STS.U16 [R80+UR17+0x8000], R89 ;  /* 0x0080005950007988 */ /* 0x0041e60008000411 */
[----:B------:R-:W-:-:S04]  /*1a30*/  FMNMX R62, R16, R87, !PT ;  /* 0x00000057103e7209 */ /* 0x000fc80007800000 */
[----:B------:R-:W-:Y:S01]  /*1a40*/  FMNMX R87, R63, R62, !PT ;  /* 0x0000003e3f577209 */ /* 0x000fe20007800000 */
[----:B0-----:R-:W-:Y:S01]  /*1a50*/  IMAD.X R89, RZ, RZ, R93, P6 ;  /* 0x000000ffff597224 */ /* 0x001fe200030e065d */
[----:B------:R-:W-:Y:S02]  /*1a60*/  ISETP.GT.U32.AND P6, PT, R86, R76, PT ;  /* 0x0000004c5600720c */ /* 0x000fe40003fc4070 */
[----:B------:R-:W-:Y:S02]  /*1a70*/  FMNMX R87, R66, R87, !PT ;  /* 0x0000005742577209 */ /* 0x000fe40007800000 */
[----:B------:R-:W-:Y:S02]  /*1a80*/  ISETP.GT.U32.AND.EX P6, PT, R89, RZ, PT, P6 ;  /* 0x000000ff5900720c */ /* 0x000fe40003fc4160 */
[----:B------:R-:W-:Y:S02]  /*1a90*/  FMNMX R62, R58, R87, !PT ;  /* 0x000000573a3e7209 */ /* 0x000fe40007800000 */
[----:B------:R-:W-:-:S04]  /*1aa0*/  FSEL R59, R59, -INF , !P6 ;  /* 0xff8000003b3b7808 */ /* 0x000fc80007000000 */
[----:B------:R-:W-:-:S05]  /*1ab0*/  FMNMX R84, R59, R62, !PT ;  /* 0x0000003e3b547209 */ /* 0x000fca0007800000 */
[----:B------:R-:W0:Y:S01]  /*1ac0*/  SHFL.BFLY PT, R87, R84, 0x2, 0x1f ;  /* 0x0c401f0054577f89 */ /* 0x000e2200000e0000 */
[-C--:B------:R-:W-:Y:S01]  /*1ad0*/  ISETP.GE.U32.AND P6, PT, R92, R75.reuse, PT ;  /* 0x0000004b5c00720c */ /* 0x080fe20003fc6070 */
[----:B------:R-:W-:Y:S01]  /*1ae0*/  FMUL R56, R56, UR31 ;  /* 0x0000001f38387c20 */ /* 0x000fe20008400000 */
[----:B------:R-:W-:Y:S02]  /*1af0*/  FMUL R57, R57, UR31 ;  /* 0x0000001f39397c20 */ /* 0x000fe40008400000 */
[----:B------:R-:W-:Y:S01]  /*1b00*/  ISETP.GE.U32.AND.EX P6, PT, R93, RZ, PT, P6 ;  /* 0x000000ff5d00720c */ /* 0x000fe20003fc6160 */
[----:B------:R-:W-:Y:S01]  /*1b10*/  FMUL R60, R60, UR31 ;  /* 0x0000001f3c3c7c20 */ /* 0x000fe20008400000 */
[----:B------:R-:W-:Y:S02]  /*1b20*/  FSEL R56, R56, -INF , !P5 ;  /* 0xff80000038387808 */ /* 0x000fe40006800000 */
[----:B------:R-:W-:Y:S01]  /*1b30*/  FSEL R57, R57, -INF , !P6 ;  /* 0xff80000039397808 */ /* 0x000fe20007000000 */
[----:B------:R-:W-:Y:S01]  /*1b40*/  FMUL R61, R61, UR31 ;  /* 0x0000001f3d3d7c20 */ /* 0x000fe20008400000 */
[----:B------:R-:W-:-:S02]  /*1b50*/  ISETP.GT.U32.AND P5, PT, R86, R75, PT ;  /* 0x0000004b5600720c */ /* 0x000fc40003fa4070 */
[----:B------:R-:W-:Y:S01]  /*1b60*/  FSEL R60, R60, -INF , !P4 ;  /* 0xff8000003c3c7808 */ /* 0x000fe20006000000 */
[----:B------:R-:W-:Y:S01]  /*1b70*/  FMUL R62, R64, UR31 ;  /* 0x0000001f403e7c20 */ /* 0x000fe20008400000 */
[----:B------:R-:W-:Y:S01]  /*1b80*/  FSEL R61, R61, -INF , !P3 ;  /* 0xff8000003d3d7808 */ /* 0x000fe20005800000 */
[----:B------:R-:W-:Y:S01]  /*1b90*/  FMUL R65, R65, UR31 ;  /* 0x0000001f41417c20 */ /* 0x000fe20008400000 */
[----:B0-----:R-:W-:Y:S02]  /*1ba0*/  FMNMX R86, R84, R87, !PT ;  /* 0x0000005754567209 */ /* 0x001fe40007800000 */
[----:B------:R-:W-:-:S04]  /*1bb0*/  FMNMX R87, R56, R57, !PT ;  /* 0x0000003938577209 */ /* 0x000fc80007800000 */
[----:B------:R-:W-:Y:S02]  /*1bc0*/  FMNMX R64, R60, R87, !PT ;  /* 0x000000573c407209 */ /* 0x000fe40007800000 */
[----:B------:R-:W-:Y:S02]  /*1bd0*/  FSEL R62, R62, -INF , !P2 ;  /* 0xff8000003e3e7808 */ /* 0x000fe40005000000 */
[----:B------:R-:W-:Y:S01]  /*1be0*/  FMNMX R87, R61, R64, !PT ;  /* 0x000000403d577209 */ /* 0x000fe20007800000 */
[----:B------:R-:W-:Y:S01]  /*1bf0*/  FMUL R68, R68, UR31 ;  /* 0x0000001f44447c20 */ /* 0x000fe20008400000 */
[----:B------:R-:W-:Y:S02]  /*1c00*/  FSEL R65, R65, -INF , !P1 ;  /* 0xff80000041417808 */ /* 0x000fe40004800000 */
[----:B------:R-:W-:Y:S01]  /*1c10*/  FMNMX R64, R62, R87, !PT ;  /* 0x000000573e407209 */ /* 0x000fe20007800000 */
[----:B------:R-:W-:Y:S01]  /*1c20*/  FMUL R69, R69, UR31 ;  /* 0x0000001f45457c20 */ /* 0x000fe20008400000 */
[----:B------:R-:W-:-:S02]  /*1c30*/  ISETP.GT.U32.AND.EX P5, PT, R89, RZ, PT, P5 ;  /* 0x000000ff5900720c */ /* 0x000fc40003fa4150 */
[----:B------:R-:W-:Y:S02]  /*1c40*/  FSEL R68, R68, -INF , !P0 ;  /* 0xff80000044447808 */ /* 0x000fe40004000000 */
[----:B------:R-:W-:Y:S02]  /*1c50*/  FMNMX R87, R65, R64, !PT ;  /* 0x0000004041577209 */ /* 0x000fe40007800000 */
[----:B------:R-:W-:Y:S02]  /*1c60*/  FSEL R69, R69, -INF , !P5 ;  /* 0xff80000045457808 */ /* 0x000fe40006800000 */
[----:B------:R-:W-:-:S04]  /*1c70*/  FMNMX R64, R68, R87, !PT ;  /* 0x0000005744407209 */ /* 0x000fc80007800000 */
[----:B------:R-:W-:Y:S01]  /*1c80*/  FMNMX R84, R69, R64, !PT ;  /* 0x0000004045547209 */ /* 0x000fe20007800000 */
[----:B------:R-:W0:Y:S04]  /*1c90*/  SHFL.BFLY PT, R89, R86, 0x1, 0x1f ;  /* 0x0c201f0056597f89 */ /* 0x000e2800000e0000 */
[----:B------:R-:W1:Y:S01]  /*1ca0*/  SHFL.BFLY PT, R87, R84, 0x2, 0x1f ;  /* 0x0c401f0054577f89 */ /* 0x000e6200000e0000 */
[----:B0-----:R-:W-:Y:S02]  /*1cb0*/  FMNMX R64, R86, R89, !PT ;  /* 0x0000005956407209 */ /* 0x001fe40007800000 */
[----:B-1----:R-:W-:-:S05]  /*1cc0*/  FMNMX R86, R84, R87, !PT ;  /* 0x0000005754567209 */ /* 0x002fca0007800000 */
[----:B------:R-:W0:Y:S01]  /*1cd0*/  SHFL.BFLY PT, R89, R86, 0x1, 0x1f ;  /* 0x0c201f0056597f89 */ /* 0x000e2200000e0000 */
[----:B------:R-:W-:-:S03]  /*1ce0*/  FMNMX R64, R64, R83, !PT ;  /* 0x0000005340407209 */ /* 0x000fc60007800000 */
[----:B---3--:R1:W-:Y:S04]  /*1cf0*/  STS.U16 [R80+UR17+0x8400], R91 ;  /* 0x0084005b50007988 */ /* 0x0083e80008000411 */
[----:B-----5:R2:W-:Y:S04]  /*1d00*/  STS.U16 [R80+UR17+0x8800], R3 ;  /* 0x0088000350007988 */ /* 0x0205e80008000411 */
[----:B----4-:R-:W-:Y:S01]  /*1d10*/  STS.U16 [R80+UR17+0x8c00], R85 ;  /* 0x008c005550007988 */ /* 0x010fe20008000411 */
[----:B------:R3:W-:Y:S06]  /*1d20*/  MEMBAR.ALL.CTA ;  /* 0x0000000000007992 */ /* 0x0007ec0000008000 */
[----:B---3--:R-:W3:Y:S01]  /*1d30*/  FENCE.VIEW.ASYNC.S ;  /* 0x00000000000073c6 */ /* 0x008ee20000000000 */
[----:B------:R-:W-:Y:S01]  /*1d40*/  FADD R63, R63, -R64 ;  /* 0x800000403f3f7221 */ /* 0x000fe20000000000 */
[----:B0-----:R-:W-:-:S04]  /*1d50*/  FMNMX R89, R86, R89, !PT ;  /* 0x0000005956597209 */ /* 0x001fc80007800000 */
[----:B------:R-:W-:Y:S01]  /*1d60*/  FMNMX R89, R89, R82, !PT ;  /* 0x0000005259597209 */ /* 0x000fe20007800000 */
[----:B-1----:R-:W-:Y:S01]  /*1d70*/  FMUL R91, R63, 1.4426950216293334961 ;  /* 0x3fb8aa3b3f5b7820 */ /* 0x002fe20000400000 */
[--C-:B------:R-:W-:Y:S01]  /*1d80*/  FADD R67, R67, -R64.reuse ;  /* 0x8000004043437221 */ /* 0x100fe20000000000 */
[--C-:B------:R-:W-:Y:S01]  /*1d90*/  FADD R70, R70, -R64.reuse ;  /* 0x8000004046467221 */ /* 0x100fe20000000000 */
[----:B------:R-:W-:Y:S01]  /*1da0*/  FADD R63, R66, -R64 ;  /* 0x80000040423f7221 */ /* 0x000fe20000000000 */
[--C-:B------:R-:W-:Y:S01]  /*1db0*/  FADD R56, R56, -R89.reuse ;  /* 0x8000005938387221 */ /* 0x100fe20000000000 */
[----:B------:R-:W-:Y:S01]  /*1dc0*/  FADD R57, R57, -R89 ;  /* 0x8000005939397221 */ /* 0x000fe20000000000 */
[----:B------:R-:W-:Y:S01]  /*1dd0*/  FADD R86, -R64, R83 ;  /* 0x0000005340567221 */ /* 0x000fe20000000100 */
[----:B--2---:R-:W-:Y:S01]  /*1de0*/  FADD R3, -R89, R82 ;  /* 0x0000005259037221 */ /* 0x004fe20000000100 */
[----:B------:R-:W-:Y:S01]  /*1df0*/  FMUL R67, R67, 1.4426950216293334961 ;  /* 0x3fb8aa3b43437820 */ /* 0x000fe20000400000 */
[----:B------:R-:W-:Y:S01]  /*1e00*/  FMUL R70, R70, 1.4426950216293334961 ;  /* 0x3fb8aa3b46467820 */ /* 0x000fe20000400000 */
[--C-:B------:R-:W-:Y:S01]  /*1e10*/  FADD R71, R71, -R64.reuse ;  /* 0x8000004047477221 */ /* 0x100fe20000000000 */
[----:B------:R-:W-:Y:S01]  /*1e20*/  FMUL R63, R63, 1.4426950216293334961 ;  /* 0x3fb8aa3b3f3f7820 */ /* 0x000fe20000400000 */
[--C-:B------:R-:W-:Y:S01]  /*1e30*/  FADD R58, R58, -R64.reuse ;  /* 0x800000403a3a7221 */ /* 0x100fe20000000000 */
[----:B------:R-:W-:Y:S01]  /*1e40*/  FMUL R56, R56, 1.4426950216293334961 ;  /* 0x3fb8aa3b38387820 */ /* 0x000fe20000400000 */
[--C-:B------:R-:W-:Y:S01]  /*1e50*/  FADD R16, R16, -R64.reuse ;  /* 0x8000004010107221 */ /* 0x100fe20000000000 */
[--C-:B------:R-:W-:Y:S01]  /*1e60*/  FADD R65, R65, -R89.reuse ;  /* 0x8000005941417221 */ /* 0x100fe20000000000 */
[--C-:B------:R-:W-:Y:S01]  /*1e70*/  FADD R68, R68, -R89.reuse ;  /* 0x8000005944447221 */ /* 0x100fe20000000000 */
[--C-:B------:R-:W-:Y:S01]  /*1e80*/  FADD R69, R69, -R89.reuse ;  /* 0x8000005945457221 */ /* 0x100fe20000000000 */
[----:B------:R-:W-:Y:S01]  /*1e90*/  FMUL R57, R57, 1.4426950216293334961 ;  /* 0x3fb8aa3b39397820 */ /* 0x000fe20000400000 */
[--C-:B------:R-:W-:Y:S01]  /*1ea0*/  FADD R60, R60, -R89.reuse ;  /* 0x800000593c3c7221 */ /* 0x100fe20000000000 */
[----:B------:R-:W-:Y:S01]  /*1eb0*/  FADD R59, R59, -R64 ;  /* 0x800000403b3b7221 */ /* 0x000fe20000000000 */
[----:B------:R-:W-:Y:S01]  /*1ec0*/  FMUL R86, R86, 1.4426950216293334961 ;  /* 0x3fb8aa3b56567820 */ /* 0x000fe20000400000 */
[--C-:B------:R-:W-:Y:S01]  /*1ed0*/  FADD R61, R61, -R89.reuse ;  /* 0x800000593d3d7221 */ /* 0x100fe20000000000 */
[----:B------:R-:W-:Y:S01]  /*1ee0*/  FADD R62, R62, -R89 ;  /* 0x800000593e3e7221 */ /* 0x000fe20000000000 */
[----:B------:R-:W-:Y:S01]  /*1ef0*/  FMUL R3, R3, 1.4426950216293334961 ;  /* 0x3fb8aa3b03037820 */ /* 0x000fe20000400000 */
[----:B------:R-:W-:Y:S01]  /*1f00*/  FMUL R71, R71, 1.4426950216293334961 ;  /* 0x3fb8aa3b47477820 */ /* 0x000fe20000400000 */
[----:B------:R-:W-:Y:S01]  /*1f10*/  FMUL R58, R58, 1.4426950216293334961 ;  /* 0x3fb8aa3b3a3a7820 */ /* 0x000fe20000400000 */
[----:B------:R-:W-:Y:S01]  /*1f20*/  FMUL R16, R16, 1.4426950216293334961 ;  /* 0x3fb8aa3b10107820 */ /* 0x000fe20000400000 */
[----:B------:R-:W-:Y:S01]  /*1f30*/  MUFU.EX2 R87, R63 ;  /* 0x0000003f00577308 */ /* 0x000fe20000000800 */
[----:B------:R-:W-:Y:S01]  /*1f40*/  FMUL R65, R65, 1.4426950216293334961 ;  /* 0x3fb8aa3b41417820 */ /* 0x000fe20000400000 */
[----:B------:R-:W-:Y:S01]  /*1f50*/  FMUL R68, R68, 1.4426950216293334961 ;  /* 0x3fb8aa3b44447820 */ /* 0x000fe20000400000 */
[----:B------:R-:W-:Y:S01]  /*1f60*/  FMUL R69, R69, 1.4426950216293334961 ;  /* 0x3fb8aa3b45457820 */ /* 0x000fe20000400000 */
[----:B------:R-:W-:Y:S01]  /*1f70*/  FMUL R60, R60, 1.4426950216293334961 ;  /* 0x3fb8aa3b3c3c7820 */ /* 0x000fe20000400000 */
[----:B------:R-:W-:Y:S01]  /*1f80*/  FMUL R59, R59, 1.4426950216293334961 ;  /* 0x3fb8aa3b3b3b7820 */ /* 0x000fe20000400000 */
[----:B------:R-:W-:Y:S01]  /*1f90*/  FMUL R61, R61, 1.4426950216293334961 ;  /* 0x3fb8aa3b3d3d7820 */ /* 0x000fe20000400000 */
[----:B------:R-:W-:Y:S01]  /*1fa0*/  FMUL R62, R62, 1.4426950216293334961 ;  /* 0x3fb8aa3b3e3e7820 */ /* 0x000fe20000400000 */
[----:B------:R-:W-:Y:S08]  /*1fb0*/  MUFU.EX2 R67, R67 ;  /* 0x0000004300437308 */ /* 0x000ff00000000800 */
[----:B------:R-:W0:Y:S08]  /*1fc0*/  MUFU.EX2 R70, R70 ;  /* 0x0000004600467308 */ /* 0x000e300000000800 */
[----:B------:R-:W-:Y:S08]  /*1fd0*/  MUFU.EX2 R56, R56 ;  /* 0x0000003800387308 */ /* 0x000ff00000000800 */
[----:B------:R-:W1:Y:S08]  /*1fe0*/  MUFU.EX2 R63, R57 ;  /* 0x00000039003f7308 */ /* 0x000e700000000800 */
[----:B------:R-:W-:Y:S08]  /*1ff0*/  MUFU.EX2 R84, R58 ;  /* 0x0000003a00547308 */ /* 0x000ff00000000800 */
[----:B------:R-:W2:Y:S08]  /*2000*/  MUFU.EX2 R86, R86 ;  /* 0x0000005600567308 */ /* 0x000eb00000000800 */
[----:B------:R-:W4:Y:S08]  /*2010*/  MUFU.EX2 R3, R3 ;  /* 0x0000000300037308 */ /* 0x000f300000000800 */
[----:B------:R-:W5:Y:S08]  /*2020*/  MUFU.EX2 R71, R71 ;  /* 0x0000004700477308 */ /* 0x000f700000000800 */
[----:B------:R-:W-:Y:S08]  /*2030*/  MUFU.EX2 R66, R91 ;  /* 0x0000005b00427308 */ /* 0x000ff00000000800 */
[----:B------:R0:W3:Y:S08]  /*2040*/  MUFU.EX2 R58, R60 ;  /* 0x0000003c003a7308 */ /* 0x0000f00000000800 */
[----:B------:R-:W3:Y:S08]  /*2050*/  MUFU.EX2 R16, R16 ;  /* 0x0000001000107308 */ /* 0x000ef00000000800 */
[----:B------:R-:W-:Y:S08]  /*2060*/  MUFU.EX2 R83, R59 ;  /* 0x0000003b00537308 */ /* 0x000ff00000000800 */
[----:B------:R1:W3:Y:S08]  /*2070*/  MUFU.EX2 R91, R61 ;  /* 0x0000003d005b7308 */ /* 0x0002f00000000800 */
[----:B------:R-:W-:Y:S08]  /*2080*/  MUFU.EX2 R92, R62 ;  /* 0x0000003e005c7308 */ /* 0x000ff00000000800 */
[----:B------:R-:W3:Y:S08]  /*2090*/  MUFU.EX2 R65, R65 ;  /* 0x0000004100417308 */ /* 0x000ef00000000800 */
[----:B------:R-:W-:Y:S08]  /*20a0*/  MUFU.EX2 R68, R68 ;  /* 0x0000004400447308 */ /* 0x000ff00000000800 */
[----:B------:R-:W3:Y:S01]  /*20b0*/  MUFU.EX2 R69, R69 ;  /* 0x0000004500457308 */ /* 0x000ee20000000800 */
[----:B0-----:R-:W-:Y:S01]  /*20c0*/  FADD R60, R67, R70 ;  /* 0x00000046433c7221 */ /* 0x001fe20000000000 */
[----:B-1----:R-:W-:Y:S01]  /*20d0*/  FADD R61, R56, R63 ;  /* 0x0000003f383d7221 */ /* 0x002fe20000000000 */
[----:B------:R-:W-:Y:S01]  /*20e0*/  F2FP.BF16.F32.PACK_AB R57, R70, R67 ;  /* 0x000000434639723e */ /* 0x000fe200000010ff */
[-C--:B--2---:R-:W-:Y:S01]  /*20f0*/  FMUL R26, R26, R86.reuse ;  /* 0x000000561a1a7220 */ /* 0x084fe20000400000 */
[-C--:B------:R-:W-:Y:S01]  /*2100*/  FMUL R27, R27, R86.reuse ;  /* 0x000000561b1b7220 */ /* 0x080fe20000400000 */
        /* <DEDUP_REMOVED lines=13> */
[----:B------:R-:W-:Y:S01]  /*21e0*/  FMUL R55, R55, R86 ;  /* 0x0000005637377220 */ /* 0x000fe20000400000 */
[-C--:B----4-:R-:W-:Y:S01]  /*21f0*/  FMUL R24, R24, R3.reuse ;  /* 0x0000000318187220 */ /* 0x090fe20000400000 */
        /* <DEDUP_REMOVED lines=15> */
[----:B------:R-:W-:Y:S01]  /*22f0*/  F2FP.BF16.F32.PACK_AB R56, R63, R56 ;  /* 0x000000383f38723e */ /* 0x000fe200000010ff */
[----:B-----5:R-:W-:Y:S01]  /*2300*/  FADD R67, R71, R60 ;  /* 0x0000003c47437221 */ /* 0x020fe20000000000 */
[----:B---3--:R-:W-:Y:S01]  /*2310*/  FADD R70, R58, R61 ;  /* 0x0000003d3a467221 */ /* 0x008fe20000000000 */
[----:B------:R-:W-:-:S02]  /*2320*/  F2FP.BF16.F32.PACK_AB R59, R16, R71 ;  /* 0x00000047103b723e */ /* 0x000fc400000010ff */
[----:B------:R-:W-:Y:S02]  /*2330*/  F2FP.BF16.F32.PACK_AB R58, R91, R58 ;  /* 0x0000003a5b3a723e */ /* 0x000fe400000010ff */
[----:B------:R-:W-:Y:S02]  /*2340*/  F2FP.BF16.F32.PACK_AB R60, R65, R92 ;  /* 0x0000005c413c723e */ /* 0x000fe400000010ff */
[----:B------:R-:W-:Y:S02]  /*2350*/  F2FP.BF16.F32.PACK_AB R61, R87, R66 ;  /* 0x00000042573d723e */ /* 0x000fe400000010ff */
[----:B------:R-:W-:Y:S02]  /*2360*/  F2FP.BF16.F32.PACK_AB R62, R69, R68 ;  /* 0x00000044453e723e */ /* 0x000fe400000010ff */
[----:B------:R-:W-:Y:S01]  /*2370*/  F2FP.BF16.F32.PACK_AB R63, R83, R84 ;  /* 0x00000054533f723e */ /* 0x000fe200000010ff */
[----:B------:R-:W-:Y:S06]  /*2380*/  BAR.SYNC.DEFER_BLOCKING 0x0 ;  /* 0x0000000000007b1d */ /* 0x000fec0000010000 */
[----:B------:R-:W-:Y:S01]  /*2390*/  UMOV UR22, UR6 ;  /* 0x0000000600167c82 */ /* 0x000fe20008000000 */
[----:B------:R-:W-:Y:S01]  /*23a0*/  UMOV UR23, 0x80000020 ;  /* 0x8000002000177882 */ /* 0x000fe20000000000 */
[----:B------:R-:W-:-:S06]  /*23b0*/  WARPGROUP.ARRIVE ;  /* 0x00000000000079c5 */ /* 0x000fcc0000000000 */
[----:B------:R-:W-:Y:S01]  /*23c0*/  HGMMA.64x64x16.F32.BF16 R24, R56, gdesc[UR20], R24 ;  /* 0x00e0001438187df0 */ /* 0x000fe20008701818 */
[----:B------:R-:W-:Y:S01]  /*23d0*/  FADD R91, R91, R70 ;  /* 0x000000465b5b7221 */ /* 0x000fe20000000000 */
[----:B------:R-:W-:-:S03]  /*23e0*/  FADD R67, R16, R67 ;  /* 0x0000004310437221 */ /* 0x000fc60000000000 */
[----:B------:R-:W-:Y:S01]  /*23f0*/  FADD R92, R92, R91 ;  /* 0x0000005b5c5c7221 */ /* 0x000fe20000000000 */
[----:B------:R-:W-:-:S03]  /*2400*/  FADD R66, R66, R67 ;  /* 0x0000004342427221 */ /* 0x000fc60000000000 */
[----:B------:R-:W-:Y:S01]  /*2410*/  FADD R65, R65, R92 ;  /* 0x0000005c41417221 */ /* 0x000fe20000000000 */
[----:B------:R-:W-:-:S03]  /*2420*/  FADD R87, R87, R66 ;  /* 0x0000004257577221 */ /* 0x000fc60000000000 */
[----:B------:R-:W-:Y:S01]  /*2430*/  FADD R68, R68, R65 ;  /* 0x0000004144447221 */ /* 0x000fe20000000000 */
[----:B------:R-:W-:-:S03]  /*2440*/  FADD R84, R84, R87 ;  /* 0x0000005754547221 */ /* 0x000fc60000000000 */
[----:B------:R-:W-:Y:S01]  /*2450*/  FADD R68, R69, R68 ;  /* 0x0000004445447221 */ /* 0x000fe20000000000 */
[----:B------:R-:W-:-:S04]  /*2460*/  FADD R84, R83, R84 ;  /* 0x0000005453547221 */ /* 0x000fc80000000000 */
[----:B------:R-:W0:Y:S04]  /*2470*/  SHFL.BFLY PT, R65, R68, 0x2, 0x1f ;  /* 0x0c401f0044417f89 */ /* 0x000e2800000e0000 */
[----:B------:R-:W1:Y:S01]  /*2480*/  SHFL.BFLY PT, R67, R84, 0x2, 0x1f ;  /* 0x0c401f0054437f89 */ /* 0x000e6200000e0000 */
[----:B------:R-:W-:Y:S01]  /*2490*/  UIADD3 UR4, UP0, UR4, 0x20, URZ ;  /* 0x0000002004047890 */ /* 0x000fe2000ff1e03f */
[----:B------:R-:W-:Y:S01]  /*24a0*/  HGMMA.64x64x16.F32.BF16 R24, R60, gdesc[UR16], R24, gsb0 ;  /* 0x00e000103c187df0 */ /* 0x000fe20008001818 */
[----:B0-----:R-:W-:Y:S01]  /*24b0*/  FADD R65, R68, R65 ;  /* 0x0000004144417221 */ /* 0x001fe20000000000 */
[----:B-1----:R-:W-:Y:S01]  /*24c0*/  FADD R67, R84, R67 ;  /* 0x0000004354437221 */ /* 0x002fe20000000000 */
[----:B------:R-:W-:-:S03]  /*24d0*/  UIADD3.X UR5, URZ, UR5, URZ, UP0, !UPT ;  /* 0x000000053f057290 */ /* 0x000fc600087fe43f */
[----:B------:R-:W0:Y:S04]  /*24e0*/  SHFL.BFLY PT, R16, R65, 0x1, 0x1f ;  /* 0x0c201f0041107f89 */ /* 0x000e2800000e0000 */
[----:B------:R-:W1:Y:S01]  /*24f0*/  SHFL.BFLY PT, R66, R67, 0x1, 0x1f ;  /* 0x0c201f0043427f89 */ /* 0x000e6200000e0000 */
[----:B------:R-:W-:Y:S01]  /*2500*/  IMAD.U32 R70, RZ, RZ, UR5 ;  /* 0x00000005ff467e24 */ /* 0x000fe2000f8e00ff */
[----:B------:R-:W-:-:S04]  /*2510*/  ISETP.LE.U32.AND P0, PT, R88, UR4, PT ;  /* 0x0000000458007c0c */ /* 0x000fc8000bf03070 */
[----:B------:R-:W-:Y:S01]  /*2520*/  ISETP.GE.U32.AND.EX P0, PT, R70, RZ, PT, P0 ;  /* 0x000000ff4600720c */ /* 0x000fe20003f06100 */
[----:B------:R-:W-:Y:S02]  /*2530*/  IMAD R77, R17, 0x20, R77 ;  /* 0x00000020114d7824 */ /* 0x000fe400078e024d */
[----:B------:R-:W-:Y:S02]  /*2540*/  IMAD R79, R73, 0x20, R79 ;  /* 0x00000020494f7824 */ /* 0x000fe400078e024f */
[----:B------:R-:W-:Y:S02]  /*2550*/  IMAD.MOV.U32 R82, RZ, RZ, R89 ;  /* 0x000000ffff527224 */ /* 0x000fe400078e0059 */
[----:B------:R-:W-:Y:S02]  /*2560*/  IMAD.MOV.U32 R83, RZ, RZ, R64 ;  /* 0x000000ffff537224 */ /* 0x000fe400078e0040 */
[----:B0-----:R-:W-:Y:S01]  /*2570*/  FADD R16, R65, R16 ;  /* 0x0000001041107221 */ /* 0x001fe20000000000 */
[----:B-1----:R-:W-:-:S03]  /*2580*/  FADD R69, R67, R66 ;  /* 0x0000004243457221 */ /* 0x002fc60000000000 */
[----:B------:R-:W-:Y:S01]  /*2590*/  FFMA R72, R3, R72, R16 ;  /* 0x0000004803487223 */ /* 0x000fe20000000010 */
[----:B------:R-:W-:Y:S02]  /*25a0*/  IMAD.MOV.U32 R16, RZ, RZ, R89 ;  /* 0x000000ffff107224 */ /* 0x000fe400078e0059 */
[----:B------:R-:W-:Y:S01]  /*25b0*/  FFMA R81, R86, R81, R69 ;  /* 0x0000005156517223 */ /* 0x000fe20000000045 */
[----:B------:R-:W-:Y:S01]  /*25c0*/  IMAD.MOV.U32 R3, RZ, RZ, R64 ;  /* 0x000000ffff037224 */ /* 0x000fe200078e0040 */
[----:B------:R-:W-:Y:S02]  /*25d0*/  WARPGROUP.DEPBAR.LE gsb0, 0x0 ;  /* 0x00008000000079c5 */ /* 0x000fe40000010000 */
[----:B------:R-:W-:Y:S05]  /*25e0*/  @!P0 BRA `(.L_x_1) ;  /* 0xffffffec00848947 */ /* 0x000fea000383ffff */
.L_x_0:
[----:B------:R-:W-:Y:S01]  /*25f0*/  FMUL R8, R51, 0.25 ;  /* 0x3e80000033087820 */ /* 0x000fe20000400000 */
[----:B------:R-:W-:Y:S01]  /*2600*/  FSETP.GT.AND P1, PT, |R81|, 8.50705917302346158658e+37, PT ;  /* 0x7e8000005100780b */ /* 0x000fe20003f24200 */
[----:B------:R-:W-:Y:S01]  /*2610*/  FMUL R7, R54, 0.25 ;  /* 0x3e80000036077820 */ /* 0x000fe20000400000 */
[----:B------:R-:W-:Y:S01]  /*2620*/  FMUL R6, R55, 0.25 ;  /* 0x3e80000037067820 */ /* 0x000fe20000400000 */
[----:B------:R-:W-:Y:S01]  /*2630*/  FMUL R9, R46, 0.25 ;  /* 0x3e8000002e097820 */ /* 0x000fe20000400000 */
[----:B------:R-:W-:Y:S01]  /*2640*/  FSEL R51, R8, R51, P1 ;  /* 0x0000003308337208 */ /* 0x000fe20000800000 */
[----:B------:R-:W-:Y:S01]  /*2650*/  FMUL R8, R47, 0.25 ;  /* 0x3e8000002f087820 */ /* 0x000fe20000400000 */
[----:B------:R-:W-:Y:S01]  /*2660*/  FSEL R22, R7, R54, P1 ;  /* 0x0000003607167208 */ /* 0x000fe20000800000 */
[----:B------:R-:W-:Y:S01]  /*2670*/  FMUL R7, R50, 0.25 ;  /* 0x3e80000032077820 */ /* 0x000fe20000400000 */
[----:B------:R-:W-:Y:S01]  /*2680*/  FMUL R10, R35, 0.25 ;  /* 0x3e800000230a7820 */ /* 0x000fe20000400000 */
[----:B------:R-:W-:Y:S01]  /*2690*/  FMUL R12, R31, 0.25 ;  /* 0x3e8000001f0c7820 */ /* 0x000fe20000400000 */
[----:B------:R-:W-:Y:S01]  /*26a0*/  FSEL R15, R8, R47, P1 ;  /* 0x0000002f080f7208 */ /* 0x000fe20000800000 */
        /* <DEDUP_REMOVED lines=13> */
[----:B------:R-:W-:Y:S01]  /*2780*/  FSETP.GT.AND P2, PT, |R72|, 8.50705917302346158658e+37, PT ;  /* 0x7e8000004800780b */ /* 0x000fe20003f44200 */
        /* <DEDUP_REMOVED lines=28> */
[----:B------:R-:W-:Y:S01]  /*2950*/  IMAD.MOV.U32 R62, RZ, RZ, 0x3dc6b27f ;  /* 0x3dc6b27fff3e7424 */ /* 0x000fe200078e00ff */
[----:B------:R-:W-:Y:S01]  /*2960*/  LOP3.LUT R12, R5, 0x7, RZ, 0xc0, !PT ;  /* 0x00000007050c7812 */ /* 0x000fe200078ec0ff */
[----:B------:R-:W-:Y:S01]  /*2970*/  BAR.SYNC.DEFER_BLOCKING 0x0 ;  /* 0x0000000000007b1d */ /* 0x000fe20000010000 */
[----:B------:R-:W-:-:S02]  /*2980*/  FSEL R33, R26, R33, P2 ;  /* 0x000000211a217208 */ /* 0x000fc40001000000 */
[----:B------:R-:W-:Y:S01]  /*2990*/  FSEL R32, R17, R32, P2 ;  /* 0x0000002011207208 */ /* 0x000fe20001000000 */
[----:B------:R-:W-:Y:S01]  /*29a0*/  IMAD.SHL.U32 R17, R5, 0x8, RZ ;  /* 0x0000000805117824 */ /* 0x000fe200078e00ff */
[----:B------:R-:W-:-:S03]  /*29b0*/  FSEL R26, R27, R28, P2 ;  /* 0x0000001c1b1a7208 */ /* 0x000fc60001000000 */
[----:B------:R-:W0:Y:S01]  /*29c0*/  LDC R35, c[0x0][0x278] ;  /* 0x00009e00ff237b82 */ /* 0x000e220000000800 */
[C---:B------:R-:W-:Y:S01]  /*29d0*/  LEA R27, R12.reuse, UR17, 0x4 ;  /* 0x000000110c1b7c11 */ /* 0x040fe2000f8e20ff */
[----:B------:R-:W-:Y:S01]  /*29e0*/  ULDC.64 UR4, c[0x0][0x270] ;  /* 0x00009c0000047ab9 */ /* 0x000fe20000000a00 */
[----:B------:R-:W-:Y:S01]  /*29f0*/  LOP3.LUT R31, R5, 0x8, RZ, 0xc0, !PT ;  /* 0x00000008051f7812 */ /* 0x000fe200078ec0ff */
[----:B------:R-:W-:Y:S01]  /*2a00*/  UIMAD UR4, UR16, UR4, URZ ;  /* 0x00000004100472a4 */ /* 0x000fe2000f8e023f */
[----:B------:R-:W-:Y:S01]  /*2a10*/  LOP3.LUT R49, R17, 0xf80, RZ, 0xc0, !PT ;  /* 0x00000f8011317812 */ /* 0x000fe200078ec0ff */
[--C-:B------:R-:W-:Y:S01]  /*2a20*/  IMAD R28, R12, -0x8, R27.reuse ;  /* 0xfffffff80c1c7824 */ /* 0x100fe200078e021b */
[----:B------:R-:W-:Y:S01]  /*2a30*/  FSETP.GEU.AND P5, PT, |R81|, 1.175494350822287508e-38, PT ;  /* 0x008000005100780b */ /* 0x000fe20003fae200 */
[----:B------:R-:W-:Y:S01]  /*2a40*/  IMAD R12, R31, 0x200, R27 ;  /* 0x000002001f0c7824 */ /* 0x000fe200078e021b */
[----:B------:R-:W-:Y:S01]  /*2a50*/  LOP3.LUT P0, RZ, R5, 0x100, RZ, 0xc0, !PT ;  /* 0x0000010005ff7812 */ /* 0x000fe2000780c0ff */
[----:B------:R-:W-:Y:S01]  /*2a60*/  FMUL R17, R24, 0.25 ;  /* 0x3e80000018117820 */ /* 0x000fe20000400000 */
[----:B------:R-:W-:Y:S01]  /*2a70*/  FSETP.GEU.AND P4, PT, R81, 1.175494350822287508e-38, PT ;  /* 0x008000005100780b */ /* 0x000fe20003f8e000 */
[----:B------:R-:W-:-:S02]  /*2a80*/  IMAD.IADD R49, R49, 0x1, R12 ;  /* 0x0000000131317824 */ /* 0x000fc400078e020c */
[----:B------:R-:W-:Y:S01]  /*2a90*/  FMUL R12, R81, 8388608 ;  /* 0x4b000000510c7820 */ /* 0x000fe20000400000 */
[----:B------:R-:W-:Y:S01]  /*2aa0*/  IMAD.SHL.U32 R5, R5, 0x4, RZ ;  /* 0x0000000405057824 */ /* 0x000fe200078e00ff */
[----:B------:R-:W-:Y:S02]  /*2ab0*/  FSEL R61, R17, R24, P2 ;  /* 0x00000018113d7208 */ /* 0x000fe40001000000 */
[----:B------:R-:W-:Y:S02]  /*2ac0*/  FSETP.GEU.AND P3, PT, R72, 1.175494350822287508e-38, PT ;  /* 0x008000004800780b */ /* 0x000fe40003f6e000 */
[----:B------:R-:W-:Y:S01]  /*2ad0*/  FSEL R12, R12, R81, !P4 ;  /* 0x000000510c0c7208 */ /* 0x000fe20006000000 */
[----:B------:R-:W-:Y:S01]  /*2ae0*/  @P1 FMUL R81, R81, 0.25 ;  /* 0x3e80000051511820 */ /* 0x000fe20000400000 */
[----:B------:R-:W-:Y:S01]  /*2af0*/  LOP3.LUT R17, R5, 0x3c0, RZ, 0xc0, !PT ;  /* 0x000003c005117812 */ /* 0x000fe200078ec0ff */
[----:B------:R-:W-:Y:S01]  /*2b00*/  FMUL R5, R72, 8388608 ;  /* 0x4b00000048057820 */ /* 0x000fe20000400000 */
[----:B------:R-:W-:Y:S01]  /*2b10*/  FSEL R20, R20, R43, P1 ;  /* 0x0000002b14147208 */ /* 0x000fe20000800000 */
[----:B------:R-:W-:Y:S01]  /*2b20*/  @!P5 FMUL R81, R81, 16777216 ;  /* 0x4b8000005151d820 */ /* 0x000fe20000400000 */
[----:B------:R-:W-:Y:S01]  /*2b30*/  FSEL R21, R21, R42, P1 ;  /* 0x0000002a15157208 */ /* 0x000fe20000800000 */
[----:B------:R-:W-:Y:S01]  /*2b40*/  IMAD.IADD R34, R17, 0x1, R28 ;  /* 0x0000000111227824 */ /* 0x000fe200078e021c */
[----:B------:R-:W-:Y:S01]  /*2b50*/  FSEL R5, R5, R72, !P3 ;  /* 0x0000004805057208 */ /* 0x000fe20005800000 */
[----:B------:R-:W1:Y:S01]  /*2b60*/  MUFU.RCP R36, R81 ;  /* 0x0000005100247308 */ /* 0x000e620000001000 */
[----:B------:R-:W-:Y:S01]  /*2b70*/  FSEL R11, R11, R30, P1 ;  /* 0x0000001e0b0b7208 */ /* 0x000fe20000800000 */
[----:B------:R-:W-:Y:S01]  /*2b80*/  VIADD R28, R12, 0xc0cafb0d ;  /* 0xc0cafb0d0c1c7836 */ /* 0x000fe20000000000 */
[----:B------:R-:W-:Y:S01]  /*2b90*/  FSETP.GEU.AND P1, PT, |R72|, 1.175494350822287508e-38, PT ;  /* 0x008000004800780b */ /* 0x000fe20003f2e200 */
[----:B------:R-:W-:-:S02]  /*2ba0*/  VIADD R17, R5, 0xc0cafb0d ;  /* 0xc0cafb0d05117836 */ /* 0x000fc40000000000 */
[----:B------:R-:W-:Y:S01]  /*2bb0*/  @!P5 FMUL R19, R19, 16777216 ;  /* 0x4b8000001313d820 */ /* 0x000fe20000400000 */
[----:B------:R-:W-:Y:S01]  /*2bc0*/  @!P5 FMUL R8, R8, 16777216 ;  /* 0x4b8000000808d820 */ /* 0x000fe20000400000 */
[----:B------:R-:W-:Y:S01]  /*2bd0*/  LOP3.LUT R57, R28, 0xff800000, RZ, 0xc0, !PT ;  /* 0xff8000001c397812 */ /* 0x000fe200078ec0ff */
[----:B------:R-:W-:Y:S01]  /*2be0*/  @P2 FMUL R72, R72, 0.25 ;  /* 0x3e80000048482820 */ /* 0x000fe20000400000 */
[----:B------:R-:W-:Y:S01]  /*2bf0*/  LOP3.LUT R24, R17, 0xff800000, RZ, 0xc0, !PT ;  /* 0xff80000011187812 */ /* 0x000fe200078ec0ff */
[----:B------:R-:W-:Y:S01]  /*2c00*/  FMUL R30, R25, 0.25 ;  /* 0x3e800000191e7820 */ /* 0x000fe20000400000 */
[----:B------:R-:W-:Y:S01]  /*2c10*/  FMUL R43, R48, 0.25 ;  /* 0x3e800000302b7820 */ /* 0x000fe20000400000 */
[----:B------:R-:W-:Y:S01]  /*2c20*/  I2FP.F32.S32 R37, R57 ;  /* 0x0000003900257245 */ /* 0x000fe20000201400 */
[----:B------:R-:W-:Y:S01]  /*2c30*/  IMAD.IADD R57, R12, 0x1, -R57 ;  /* 0x000000010c397824 */ /* 0x000fe200078e0a39 */
[----:B------:R-:W-:Y:S01]  /*2c40*/  I2FP.F32.S32 R28, R24 ;  /* 0x00000018001c7245 */ /* 0x000fe20000201400 */
[----:B------:R-:W-:-:S02]  /*2c50*/  IMAD.IADD R24, R5, 0x1, -R24 ;  /* 0x0000000105187824 */ /* 0x000fc400078e0a18 */
[----:B------:R-:W-:Y:S01]  /*2c60*/  @!P1 FMUL R72, R72, 16777216 ;  /* 0x4b80000048489820 */ /* 0x000fe20000400000 */
[C---:B-1----:R-:W-:Y:S01]  /*2c70*/  FMUL R76, R36.reuse, R19 ;  /* 0x00000013244c7220 */ /* 0x042fe20000400000 */
[----:B------:R-:W-:Y:S01]  /*2c80*/  FMUL R59, R36, R8 ;  /* 0x00000008243b7220 */ /* 0x000fe20000400000 */
[----:B------:R-:W-:Y:S01]  /*2c90*/  FADD R19, R24, -1 ;  /* 0xbf80000018137421 */ /* 0x000fe20000000000 */
[----:B------:R-:W-:Y:S01]  /*2ca0*/  FSEL R25, R30, R25, P2 ;  /* 0x000000191e197208 */ /* 0x000fe20001000000 */
[----:B------:R-:W-:Y:S01]  /*2cb0*/  @!P1 FMUL R41, R41, 16777216 ;  /* 0x4b80000029299820 */ /* 0x000fe20000400000 */
[----:B------:R-:W1:Y:S01]  /*2cc0*/  MUFU.RCP R72, R72 ;  /* 0x0000004800487308 */ /* 0x000e620000001000 */
[----:B------:R-:W-:Y:S01]  /*2cd0*/  FFMA.FTZ R8, R19, R62, -0.16845393180847167969 ;  /* 0xbe2c7f3013087423 */ /* 0x000fe2000001003e */
[----:B------:R-:W-:Y:S01]  /*2ce0*/  FSEL R43, R43, R48, P2 ;  /* 0x000000302b2b7208 */ /* 0x000fe20001000000 */
[----:B------:R-:W-:Y:S01]  /*2cf0*/  @!P1 FMUL R10, R10, 16777216 ;  /* 0x4b8000000a0a9820 */ /* 0x000fe20000400000 */
[----:B------:R-:W-:Y:S01]  /*2d00*/  FSEL R30, RZ, -23, P4 ;  /* 0xc1b80000ff1e7808 */ /* 0x000fe20002000000 */
[----:B------:R-:W-:Y:S01]  /*2d10*/  FFMA.FTZ R8, R19, R8, 0.1716887056827545166 ;  /* 0x3e2fcf2a13087423 */ /* 0x000fe20000010008 */
[----:B------:R-:W-:Y:S01]  /*2d20*/  @!P5 FMUL R6, R6, 16777216 ;  /* 0x4b8000000606d820 */ /* 0x000fe20000400000 */
[----:B------:R-:W-:Y:S01]  /*2d30*/  @!P5 FMUL R23, R23, 16777216 ;  /* 0x4b8000001717d820 */ /* 0x000fe20000400000 */
[----:B------:R-:W-:Y:S01]  /*2d40*/  @!P5 FMUL R22, R22, 16777216 ;  /* 0x4b8000001616d820 */ /* 0x000fe20000400000 */
[----:B------:R-:W-:Y:S01]  /*2d50*/  FFMA.FTZ R8, R19, R8, -0.17900948226451873779 ;  /* 0xbe374e4313087423 */ /* 0x000fe20000010008 */
[----:B------:R-:W-:Y:S01]  /*2d60*/  @!P5 FMUL R51, R51, 16777216 ;  /* 0x4b8000003333d820 */ /* 0x000fe20000400000 */
[----:B------:R-:W-:Y:S01]  /*2d70*/  @!P5 FMUL R15, R15, 16777216 ;  /* 0x4b8000000f0fd820 */ /* 0x000fe20000400000 */
[----:B------:R-:W-:Y:S01]  /*2d80*/  @!P5 FMUL R14, R14, 16777216 ;  /* 0x4b8000000e0ed820 */ /* 0x000fe20000400000 */
[----:B------:R-:W-:Y:S01]  /*2d90*/  FFMA.FTZ R8, R19, R8, 0.20512372255325317383 ;  /* 0x3e520bf413087423 */ /* 0x000fe20000010008 */
[----:B------:R-:W-:Y:S01]  /*2da0*/  @!P5 FMUL R20, R20, 16777216 ;  /* 0x4b8000001414d820 */ /* 0x000fe20000400000 */
[----:B------:R-:W-:Y:S01]  /*2db0*/  @!P5 FMUL R21, R21, 16777216 ;  /* 0x4b8000001515d820 */ /* 0x000fe20000400000 */
[----:B------:R-:W-:Y:S01]  /*2dc0*/  @!P5 FMUL R39, R39, 16777216 ;  /* 0x4b8000002727d820 */ /* 0x000fe20000400000 */
[----:B------:R-:W-:Y:S01]  /*2dd0*/  FFMA.FTZ R8, R19, R8, -0.24046532809734344482 ;  /* 0xbe763c8b13087423 */ /* 0x000fe20000010008 */
[----:B------:R-:W-:Y:S01]  /*2de0*/  @!P5 FMUL R13, R13, 16777216 ;  /* 0x4b8000000d0dd820 */ /* 0x000fe20000400000 */
[----:B------:R-:W-:Y:S01]  /*2df0*/  @!P5 FMUL R7, R7, 16777216 ;  /* 0x4b8000000707d820 */ /* 0x000fe20000400000 */
[----:B------:R-:W-:Y:S01]  /*2e00*/  @!P5 FMUL R60, R60, 16777216 ;  /* 0x4b8000003c3cd820 */ /* 0x000fe20000400000 */
[----:B------:R-:W-:Y:S01]  /*2e10*/  FFMA.FTZ R8, R19, R8, 0.28857114911079406738 ;  /* 0x3e93bf9913087423 */ /* 0x000fe20000010008 */
[----:B------:R-:W-:Y:S01]  /*2e20*/  @!P5 FMUL R11, R11, 16777216 ;  /* 0x4b8000000b0bd820 */ /* 0x000fe20000400000 */
[----:B------:R-:W-:Y:S01]  /*2e30*/  @!P5 FMUL R55, R55, 16777216 ;  /* 0x4b8000003737d820 */ /* 0x000fe20000400000 */
[C---:B-1----:R-:W-:Y:S01]  /*2e40*/  FMUL R68, R72.reuse, R41 ;  /* 0x0000002948447220 */ /* 0x042fe20000400000 */
[----:B------:R-:W-:Y:S01]  /*2e50*/  @!P1 FMUL R53, R53, 16777216 ;  /* 0x4b80000035359820 */ /* 0x000fe20000400000 */
[----:B------:R-:W-:Y:S01]  /*2e60*/  @!P1 FMUL R9, R9, 16777216 ;  /* 0x4b80000009099820 */ /* 0x000fe20000400000 */
[----:B------:R-:W-:Y:S01]  /*2e70*/  @!P1 FMUL R45, R45, 16777216 ;  /* 0x4b8000002d2d9820 */ /* 0x000fe20000400000 */
[----:B------:R-:W-:Y:S01]  /*2e80*/  FADD R57, R57, -1 ;  /* 0xbf80000039397421 */ /* 0x000fe20000000000 */
[----:B------:R-:W-:Y:S01]  /*2e90*/  FMUL R41, R72, R10 ;  /* 0x0000000a48297220 */ /* 0x000fe20000400000 */
[----:B------:R-:W-:Y:S01]  /*2ea0*/  FFMA.FTZ R30, R37, 1.1920928955078125e-07, R30 ;  /* 0x34000000251e7823 */ /* 0x000fe2000001001e */
[----:B------:R-:W-:Y:S01]  /*2eb0*/  @!P1 FMUL R38, R38, 16777216 ;  /* 0x4b80000026269820 */ /* 0x000fe20000400000 */
        /* <DEDUP_REMOVED lines=9> */
[----:B------:R-:W-:Y:S01]  /*2f50*/  FFMA.FTZ R10, R19, R8, -0.36067417263984680176 ;  /* 0xbeb8aa49130a7423 */ /* 0x000fe20000010008 */
[----:B------:R-:W-:Y:S01]  /*2f60*/  LEA.HI R17, R31, R34, RZ, 0x1f ;  /* 0x000000221f117211 */ /* 0x000fe200078ff8ff */
[C---:B------:R-:W-:Y:S01]  /*2f70*/  FMUL R37, R36.reuse, R6 ;  /* 0x0000000624257220 */ /* 0x040fe20000400000 */
[----:B------:R-:W-:Y:S01]  /*2f80*/  @!P1 FMUL R25, R25, 16777216 ;  /* 0x4b80000019199820 */ /* 0x000fe20000400000 */
[C---:B------:R-:W-:Y:S01]  /*2f90*/  FMUL R23, R36.reuse, R23 ;  /* 0x0000001724177220 */ /* 0x040fe20000400000 */
        /* <DEDUP_REMOVED lines=11> */
[----:B------:R-:W-:Y:S01]  /*3050*/  FMUL R78, R36, R55 ;  /* 0x00000037244e7220 */ /* 0x000fe20000400000 */
[C---:B------:R-:W-:Y:S01]  /*3060*/  FMUL R36, R72.reuse, R53 ;  /* 0x0000003548247220 */ /* 0x040fe20000400000 */
[C---:B------:R-:W-:Y:S01]  /*3070*/  FMUL R39, R72.reuse, R9 ;  /* 0x0000000948277220 */ /* 0x040fe20000400000 */
[----:B------:R-:W-:Y:S01]  /*3080*/  FFMA.FTZ R24, R57, R62, -0.16845393180847167969 ;  /* 0xbe2c7f3039187423 */ /* 0x000fe2000001003e */
        /* <DEDUP_REMOVED lines=11> */
[----:B------:R-:W-:Y:S01]  /*3140*/  FFMA.FTZ R10, R19, R10, 0.48089820146560668945 ;  /* 0x3ef6384a130a7423 */ /* 0x000fe2000001000a */
[----:B------:R-:W-:Y:S01]  /*3150*/  FMUL R72, R72, R25 ;  /* 0x0000001948487220 */ /* 0x000fe20000400000 */
[----:B------:R-:W-:Y:S01]  /*3160*/  ISETP.GE.U32.AND P1, PT, R5, 0x7f800000, PT ;  /* 0x7f8000000500780c */ /* 0x000fe20003f26070 */
[----:B0-----:R-:W-:-:S02]  /*3170*/  IMAD R74, R74, R35, RZ ;  /* 0x000000234a4a7224 */ /* 0x001fc400078e02ff */
[----:B------:R-:W-:Y:S01]  /*3180*/  FFMA.FTZ R18, R19, R10, -0.72134751081466674805 ;  /* 0xbf38aa3b13127423 */ /* 0x000fe2000001000a */
[----:B------:R-:W-:Y:S01]  /*3190*/  F2FP.BF16.F32.PACK_AB R10, R11, R78 ;  /* 0x0000004e0b0a723e */ /* 0x000fe200000010ff */
[----:B------:R-:W-:Y:S01]  /*31a0*/  FFMA.FTZ R24, R57, R24, 0.1716887056827545166 ;  /* 0x3e2fcf2a39187423 */ /* 0x000fe20000010018 */
[----:B------:R-:W-:Y:S01]  /*31b0*/  F2FP.BF16.F32.PACK_AB R8, R26, R61 ;  /* 0x0000003d1a08723e */ /* 0x000fe200000010ff */
[----:B------:R-:W-:Y:S01]  /*31c0*/  FMUL R18, R19, R18 ;  /* 0x0000001213127220 */ /* 0x000fe20000400000 */
[----:B------:R-:W-:Y:S01]  /*31d0*/  F2FP.BF16.F32.PACK_AB R9, R9, R72 ;  /* 0x000000480909723e */ /* 0x000fe200000010ff */
[----:B------:R-:W-:Y:S01]  /*31e0*/  IMAD R42, R35, 0x2, R74 ;  /* 0x00000002232a7824 */ /* 0x000fe200078e024a */
[----:B------:R-:W-:Y:S01]  /*31f0*/  F2FP.BF16.F32.PACK_AB R11, R59, R76 ;  /* 0x0000004c3b0b723e */ /* 0x000fe200000010ff */
[----:B------:R-:W-:Y:S01]  /*3200*/  FMUL R18, R19, R18 ;  /* 0x0000001213127220 */ /* 0x000fe20000400000 */
[----:B------:R-:W-:Y:S01]  /*3210*/  FSEL R27, RZ, -23, P3 ;  /* 0xc1b80000ff1b7808 */ /* 0x000fe20001800000 */
[----:B------:R-:W-:Y:S01]  /*3220*/  FFMA.FTZ R24, R57, R24, -0.17900948226451873779 ;  /* 0xbe374e4339187423 */ /* 0x000fe20000010018 */
[----:B------:R-:W-:Y:S01]  /*3230*/  @P1 IMAD.MOV.U32 R44, RZ, RZ, 0x7f800000 ;  /* 0x7f800000ff2c1424 */ /* 0x000fe200078e00ff */
[----:B------:R0:W-:Y:S01]  /*3240*/  STSM.16.M88.4 [R49], R8 ;  /* 0x0000000831007844 */ /* 0x0001e20000000200 */
[----:B------:R-:W-:Y:S01]  /*3250*/  FFMA.FTZ R18, R19, 1.4426950216293334961, R18 ;  /* 0x3fb8aa3b13127823 */ /* 0x000fe20000010012 */
[----:B------:R-:W-:Y:S01]  /*3260*/  FFMA.FTZ R27, R28, 1.1920928955078125e-07, R27 ;  /* 0x340000001c1b7823 */ /* 0x000fe2000001001b */
[----:B------:R-:W-:Y:S01]  /*3270*/  FSETP.NEU.AND P2, PT, R5, RZ, PT ;  /* 0x000000ff0500720b */ /* 0x000fe20003f4d000 */
[----:B------:R-:W-:-:S02]  /*3280*/  IMAD R58, R35, 0x2, R42 ;  /* 0x00000002233a7824 */ /* 0x000fc400078e022a */
[----:B------:R-:W-:Y:S01]  /*3290*/  FFMA.FTZ R24, R57, R24, 0.20512372255325317383 ;  /* 0x3e520bf439187423 */ /* 0x000fe20000010018 */
[----:B------:R-:W-:Y:S01]  /*32a0*/  FADD R27, R27, R18 ;  /* 0x000000121b1b7221 */ /* 0x000fe20000000000 */
[----:B------:R-:W-:Y:S01]  /*32b0*/  @P1 FFMA.FTZ R27, R5, R44, +INF ;  /* 0x7f800000051b1423 */ /* 0x000fe2000001002c */
[----:B------:R-:W-:Y:S02]  /*32c0*/  IMAD R54, R35, 0x2, R58 ;  /* 0x0000000223367824 */ /* 0x000fe400078e023a */
[----:B------:R-:W-:Y:S01]  /*32d0*/  FFMA.FTZ R24, R57, R24, -0.24046532809734344482 ;  /* 0xbe763c8b39187423 */ /* 0x000fe20000010018 */
[C---:B------:R-:W-:Y:S01]  /*32e0*/  ISETP.GE.U32.AND P3, PT, R12.reuse, 0x7f800000, PT ;  /* 0x7f8000000c00780c */ /* 0x040fe20003f66070 */
[----:B------:R-:W1:Y:S01]  /*32f0*/  LDC.64 R18, c[0x0][0x228] ;  /* 0x00008a00ff127b82 */ /* 0x000e620000000a00 */
[----:B------:R-:W-:Y:S02]  /*3300*/  IMAD R52, R35, 0x2, R54 ;  /* 0x0000000223347824 */ /* 0x000fe400078e0236 */
[----:B------:R-:W-:Y:S01]  /*3310*/  FFMA.FTZ R24, R57, R24, 0.28857114911079406738 ;  /* 0x3e93bf9939187423 */ /* 0x000fe20000010018 */
[----:B------:R-:W-:Y:S01]  /*3320*/  FSETP.NEU.AND P1, PT, R12, RZ, PT ;  /* 0x000000ff0c00720b */ /* 0x000fe20003f2d000 */
[----:B------:R-:W-:Y:S01]  /*3330*/  IMAD R55, R2, UR5, RZ ;  /* 0x0000000502377c24 */ /* 0x000fe2000f8e02ff */
[----:B0-----:R-:W-:Y:S01]  /*3340*/  F2FP.BF16.F32.PACK_AB R8, R45, R64 ;  /* 0x000000402d08723e */ /* 0x001fe200000010ff */
[----:B------:R-:W-:Y:S01]  /*3350*/  IMAD R50, R35, 0x2, R52 ;  /* 0x0000000223327824 */ /* 0x000fe200078e0234 */
[----:B------:R-:W-:Y:S01]  /*3360*/  LEA R45, R4, UR17, 0x4 ;  /* 0x00000011042d7c11 */ /* 0x000fe2000f8e20ff */
[----:B------:R-:W-:Y:S01]  /*3370*/  FFMA.FTZ R24, R57, R24, -0.36067417263984680176 ;  /* 0xbeb8aa4939187423 */ /* 0x000fe20000010018 */
[----:B------:R-:W-:Y:S01]  /*3380*/  F2FP.BF16.F32.PACK_AB R11, R6, R7 ;  /* 0x00000007060b723e */ /* 0x000fe200000010ff */
[----:B------:R-:W-:Y:S01]  /*3390*/  BAR.SYNC.DEFER_BLOCKING 0x0 ;  /* 0x0000000000007b1d */ /* 0x000fe20000010000 */
[----:B------:R-:W-:Y:S01]  /*33a0*/  F2FP.BF16.F32.PACK_AB R9, R41, R62 ;  /* 0x0000003e2909723e */ /* 0x000fe200000010ff */
[----:B------:R-:W-:Y:S01]  /*33b0*/  IMAD R48, R35, 0x2, R50 ;  /* 0x0000000223307824 */ /* 0x000fe200078e0232 */
[----:B------:R-:W-:Y:S01]  /*33c0*/  F2FP.BF16.F32.PACK_AB R10, R13, R60 ;  /* 0x0000003c0d0a723e */ /* 0x000fe200000010ff */
[----:B------:R-:W-:Y:S01]  /*33d0*/  FFMA.FTZ R24, R57, R24, 0.48089820146560668945 ;  /* 0x3ef6384a39187423 */ /* 0x000fe20000010018 */
[----:B------:R-:W-:Y:S01]  /*33e0*/  @P3 IMAD.MOV.U32 R13, RZ, RZ, 0x7f800000 ;  /* 0x7f800000ff0d3424 */ /* 0x000fe200078e00ff */
[----:B------:R-:W-:Y:S01]  /*33f0*/  F2FP.BF16.F32.PACK_AB R14, R14, R21 ;  /* 0x000000150e0e723e */ /* 0x000fe200000010ff */
[----:B------:R-:W-:-:S02]  /*3400*/  IMAD R47, R35, 0x2, R48 ;  /* 0x00000002232f7824 */ /* 0x000fc400078e0230 */
[----:B------:R-:W-:Y:S01]  /*3410*/  FFMA.FTZ R24, R57, R24, -0.72134751081466674805 ;  /* 0xbf38aa3b39187423 */ /* 0x000fe20000010018 */
[----:B------:R-:W-:Y:S01]  /*3420*/  F2FP.BF16.F32.PACK_AB R15, R15, R20 ;  /* 0x000000140f0f723e */ /* 0x000fe200000010ff */
[----:B------:R-:W-:Y:S01]  /*3430*/  USHF.L.U32 UR5, UR4, 0x1, URZ ;  /* 0x0000000104057899 */ /* 0x000fe2000800063f */
[----:B------:R-:W-:Y:S02]  /*3440*/  IMAD R46, R35, 0x2, R47 ;  /* 0x00000002232e7824 */ /* 0x000fe400078e022f */
[----:B------:R-:W-:Y:S01]  /*3450*/  FMUL R26, R57, R24 ;  /* 0x00000018391a7220 */ /* 0x000fe20000400000 */
[----:B------:R-:W-:Y:S01]  /*3460*/  F2FP.BF16.F32.PACK_AB R20, R38, R43 ;  /* 0x0000002b2614723e */ /* 0x000fe200000010ff */
[----:B------:R-:W-:Y:S02]  /*3470*/  IMAD R31, R35, 0x2, R46 ;  /* 0x00000002231f7824 */ /* 0x000fe400078e022e */
[----:B------:R-:W-:Y:S01]  /*3480*/  FMUL R26, R57, R26 ;  /* 0x0000001a391a7220 */ /* 0x000fe20000400000 */
[----:B------:R-:W-:Y:S01]  /*3490*/  F2FP.BF16.F32.PACK_AB R21, R36, R39 ;  /* 0x000000272415723e */ /* 0x000fe200000010ff */
[----:B------:R-:W-:-:S02]  /*34a0*/  IMAD R28, R35, 0x2, R31 ;  /* 0x00000002231c7824 */ /* 0x000fc400078e021f */
[----:B------:R-:W-:Y:S01]  /*34b0*/  FFMA.FTZ R57, R57, 1.4426950216293334961, R26 ;  /* 0x3fb8aa3b39397823 */ /* 0x000fe2000001001a */
[----:B------:R-:W-:Y:S01]  /*34c0*/  F2FP.BF16.F32.PACK_AB R22, R22, R37 ;  /* 0x000000251616723e */ /* 0x000fe200000010ff */
[----:B------:R-:W-:Y:S01]  /*34d0*/  IMAD R56, R35, 0x2, R28 ;  /* 0x0000000223387824 */ /* 0x000fe200078e021c */
[----:B------:R-:W0:Y:S01]  /*34e0*/  LDS.128 R4, [R45] ;  /* 0x000000002d047984 */ /* 0x000e220000000c00 */
[----:B------:R-:W-:Y:S01]  /*34f0*/  FADD R30, R30, R57 ;  /* 0x000000391e1e7221 */ /* 0x000fe20000000000 */
[----:B------:R-:W-:Y:S01]  /*3500*/  @P3 FFMA.FTZ R30, R12, R13, +INF ;  /* 0x7f8000000c1e3423 */ /* 0x000fe2000001000d */
[----:B------:R-:W-:Y:S01]  /*3510*/  F2FP.BF16.F32.PACK_AB R12, R53, R66 ;  /* 0x00000042350c723e */ /* 0x000fe200000010ff */
[----:B------:R-:W-:Y:S01]  /*3520*/  BAR.SYNC.DEFER_BLOCKING 0x0 ;  /* 0x0000000000007b1d */ /* 0x000fe20000010000 */
[----:B------:R-:W-:Y:S01]  /*3530*/  F2FP.BF16.F32.PACK_AB R13, R51, R68 ;  /* 0x00000044330d723e */ /* 0x000fe200000010ff */
[----:B------:R-:W-:Y:S01]  /*3540*/  IMAD R70, R35, 0x2, R56 ;  /* 0x0000000223467824 */ /* 0x000fe200078e0238 */
[----:B------:R-:W-:Y:S01]  /*3550*/  F2FP.BF16.F32.PACK_AB R23, R23, R34 ;  /* 0x000000221717723e */ /* 0x000fe200000010ff */
[----:B------:R-:W-:Y:S01]  /*3560*/  IMAD.SHL.U32 R57, R55, 0x2, RZ ;  /* 0x0000000237397824 */ /* 0x000fe200078e00ff */
[----:B------:R-:W-:Y:S01]  /*3570*/  FSEL R27, R27, -INF , P2 ;  /* 0xff8000001b1b7808 */ /* 0x000fe20001000000 */
[----:B------:R-:W-:Y:S01]  /*3580*/  IMAD R32, R35, 0x2, R70 ;  /* 0x0000000223207824 */ /* 0x000fe200078e0246 */
[----:B------:R-:W-:-:S02]  /*3590*/  FSEL R30, R30, -INF , P1 ;  /* 0xff8000001e1e7808 */ /* 0x000fc40000800000 */
[----:B-1----:R-:W-:Y:S01]  /*35a0*/  IADD3 R57, P3, P4, R57, UR5, R18 ;  /* 0x0000000539397c10 */ /* 0x002fe2000fc7e012 */
[----:B------:R-:W-:Y:S01]  /*35b0*/  IMAD R29, R35, 0x2, R32 ;  /* 0x00000002231d7824 */ /* 0x000fe200078e0220 */
[----:B------:R-:W-:Y:S01]  /*35c0*/  UIMAD.WIDE UR4, UR4, 0x2, URZ ;  /* 0x00000002040478a5 */ /* 0x000fe2000f8e023f */
[----:B------:R-:W-:Y:S01]  /*35d0*/  IMAD.HI R18, R55, 0x2, RZ ;  /* 0x0000000237127827 */ /* 0x000fe200078e02ff */
[----:B------:R-:W-:-:S03]  /*35e0*/  LEA R36, P6, R58, R57, 0x1 ;  /* 0x000000393a247211 */ /* 0x000fc600078c08ff */
[C---:B------:R-:W-:Y:S01]  /*35f0*/  IMAD R24, R35.reuse, 0x2, R29 ;  /* 0x0000000223187824 */ /* 0x040fe200078e021d */
[----:B------:R-:W-:Y:S01]  /*3600*/  IADD3.X R61, R18, UR5, R19, P3, P4 ;  /* 0x00000005123d7c10 */ /* 0x000fe20009fe8413 */
[----:B------:R-:W-:Y:S01]  /*3610*/  ULDC UR4, c[0x0][0x27c] ;  /* 0x00009f0000047ab9 */ /* 0x000fe20000000800 */
[-C--:B------:R-:W-:Y:S01]  /*3620*/  LEA R68, P3, R74, R57.reuse, 0x1 ;  /* 0x000000394a447211 */ /* 0x080fe200078608ff */
[C---:B------:R-:W-:Y:S01]  /*3630*/  IMAD R25, R35.reuse, 0x2, R24 ;  /* 0x0000000223197824 */ /* 0x040fe200078e0218 */
[----:B------:R-:W-:Y:S01]  /*3640*/  LEA R38, P4, R42, R57, 0x1 ;  /* 0x000000392a267211 */ /* 0x000fe200078808ff */
[----:B------:R-:W-:Y:S01]  /*3650*/  UIMAD UR4, UR16, UR4, URZ ;  /* 0x00000004100472a4 */ /* 0x000fe2000f8e023f */
[----:B------:R-:W-:Y:S01]  /*3660*/  LEA.HI.X.SX32 R69, R74, R61, 0x1, P3 ;  /* 0x0000003d4a457211 */ /* 0x000fe200018f0eff */
[----:B------:R-:W-:Y:S01]  /*3670*/  STSM.16.M88.4 [R49], R8 ;  /* 0x0000000831007844 */ /* 0x000fe20000000200 */
[C---:B------:R-:W-:Y:S01]  /*3680*/  IMAD R26, R35.reuse, 0x2, R25 ;  /* 0x00000002231a7824 */ /* 0x040fe200078e0219 */
[----:B------:R-:W-:Y:S03]  /*3690*/  BAR.SYNC.DEFER_BLOCKING 0x0 ;  /* 0x0000000000007b1d */ /* 0x000fe60000010000 */
[C---:B------:R-:W-:Y:S01]  /*36a0*/  IMAD R40, R35.reuse, 0x2, R26 ;  /* 0x0000000223287824 */ /* 0x040fe200078e021a */
[-C--:B------:R-:W-:Y:S01]  /*36b0*/  LEA R18, P5, R54, R57.reuse, 0x1 ;  /* 0x0000003936127211 */ /* 0x080fe200078a08ff */
[----:B------:R-:W-:Y:S01]  /*36c0*/  USHF.L.U32 UR6, UR4, 0x2, URZ ;  /* 0x0000000204067899 */ /* 0x000fe2000800063f */
[----:B------:R-:W-:Y:S01]  /*36d0*/  LEA R34, P3, R52, R57, 0x1 ;  /* 0x0000003934227211 */ /* 0x000fe200078608ff */
[C---:B------:R-:W-:Y:S01]  /*36e0*/  IMAD R33, R35.reuse, 0x2, R40 ;  /* 0x0000000223217824 */ /* 0x040fe200078e0228 */
[----:B------:R-:W-:Y:S01]  /*36f0*/  LEA.HI.X.SX32 R39, R42, R61, 0x1, P4 ;  /* 0x0000003d2a277211 */ /* 0x000fe200020f0eff */
[----:B------:R-:W-:Y:S01]  /*3700*/  UIMAD.WIDE UR4, UR4, 0x4, URZ ;  /* 0x00000004040478a5 */ /* 0x000fe2000f8e023f */
[----:B------:R-:W-:Y:S01]  /*3710*/  LEA R42, P4, R50, R57, 0x1 ;  /* 0x00000039322a7211 */ /* 0x000fe200078808ff */
[----:B------:R-:W-:Y:S01]  /*3720*/  IMAD R44, R35, 0x2, R33 ;  /* 0x00000002232c7824 */ /* 0x000fe200078e0221 */
[----:B------:R-:W-:-:S02]  /*3730*/  LEA.HI.X.SX32 R37, R58, R61, 0x1, P6 ;  /* 0x0000003d3a257211 */ /* 0x000fc400030f0eff */
[----:B------:R-:W-:Y:S01]  /*3740*/  LEA.HI.X.SX32 R19, R54, R61, 0x1, P5 ;  /* 0x0000003d36137211 */ /* 0x000fe200028f0eff */
[----:B------:R-:W-:Y:S01]  /*3750*/  IMAD R41, R35, 0x2, R44 ;  /* 0x0000000223297824 */ /* 0x000fe200078e022c */
[----:B------:R-:W-:Y:S02]  /*3760*/  LEA R54, P5, R47, R57, 0x1 ;  /* 0x000000392f367211 */ /* 0x000fe400078a08ff */
[-C--:B------:R-:W-:Y:S01]  /*3770*/  LEA.HI.X.SX32 R43, R50, R61.reuse, 0x1, P4 ;  /* 0x0000003d322b7211 */ /* 0x080fe200020f0eff */
[----:B------:R-:W-:Y:S01]  /*3780*/  IMAD R64, R35, 0x2, R41 ;  /* 0x0000000223407824 */ /* 0x000fe200078e0229 */
[----:B------:R-:W-:Y:S02]  /*3790*/  LEA.HI.X.SX32 R55, R47, R61, 0x1, P5 ;  /* 0x0000003d2f377211 */ /* 0x000fe400028f0eff */
[C---:B------:R-:W-:Y:S01]  /*37a0*/  LEA R50, P5, R56.reuse, R57, 0x1 ;  /* 0x0000003938327211 */ /* 0x040fe200078a08ff */
[C---:B------:R-:W-:Y:S01]  /*37b0*/  IMAD R62, R35.reuse, 0x2, R64 ;  /* 0x00000002233e7824 */ /* 0x040fe200078e0240 */
[----:B------:R-:W1:Y:S03]  /*37c0*/  LDS.128 R8, [R45] ;  /* 0x000000002d087984 */ /* 0x000e660000000c00 */
[C---:B------:R-:W-:Y:S01]  /*37d0*/  IMAD R60, R35.reuse, 0x2, R62 ;  /* 0x00000002233c7824 */ /* 0x040fe200078e023e */
[----:B------:R-:W-:Y:S01]  /*37e0*/  LEA.HI.X.SX32 R51, R56, R61, 0x1, P5 ;  /* 0x0000003d38337211 */ /* 0x000fe200028f0eff */
[----:B------:R-:W-:Y:S02]  /*37f0*/  BAR.SYNC.DEFER_BLOCKING 0x0 ;  /* 0x0000000000007b1d */ /* 0x000fe40000010000 */
[----:B------:R-:W-:-:S04]  /*3800*/  IMAD R66, R35, 0x2, R60 ;  /* 0x0000000223427824 */ /* 0x000fc800078e023c */
[----:B------:R-:W-:-:S04]  /*3810*/  IMAD R72, R35, 0x2, R66 ;  /* 0x0000000223487824 */ /* 0x000fc800078e0242 */
[----:B------:R-:W-:-:S04]  /*3820*/  IMAD R78, R35, 0x2, R72 ;  /* 0x00000002234e7824 */ /* 0x000fc800078e0248 */
[----:B------:R-:W-:-:S04]  /*3830*/  IMAD R80, R35, 0x2, R78 ;  /* 0x0000000223507824 */ /* 0x000fc800078e024e */
[----:B------:R-:W-:-:S04]  /*3840*/  IMAD R94, R35, 0x2, R80 ;  /* 0x00000002235e7824 */ /* 0x000fc800078e0250 */
[C---:B------:R-:W-:Y:S01]  /*3850*/  IMAD R96, R35.reuse, 0x2, R94 ;  /* 0x0000000223607824 */ /* 0x040fe200078e025e */
[----:B------:R-:W-:Y:S03]  /*3860*/  STSM.16.M88.4 [R49], R12 ;  /* 0x0000000c31007844 */ /* 0x000fe60000000200 */
[----:B------:R-:W-:Y:S01]  /*3870*/  IMAD R98, R35, 0x2, R96 ;  /* 0x0000000223627824 */ /* 0x000fe200078e0260 */
[----:B------:R-:W-:Y:S01]  /*3880*/  LEA.HI.X.SX32 R35, R52, R61, 0x1, P3 ;  /* 0x0000003d34237211 */ /* 0x000fe200018f0eff */
[----:B------:R-:W-:Y:S01]  /*3890*/  BAR.SYNC.DEFER_BLOCKING 0x0 ;  /* 0x0000000000007b1d */ /* 0x000fe20000010000 */
[----:B------:R-:W-:-:S04]  /*38a0*/  LEA R52, P3, R46, R57, 0x1 ;  /* 0x000000392e347211 */ /* 0x000fc800078608ff */
[----:B------:R-:W-:Y:S02]  /*38b0*/  LEA.HI.X.SX32 R53, R46, R61, 0x1, P3 ;  /* 0x0000003d2e357211 */ /* 0x000fe400018f0eff */
[----:B------:R-:W-:-:S04]  /*38c0*/  LEA R46, P3, R70, R57, 0x1 ;  /* 0x00000039462e7211 */ /* 0x000fc800078608ff */
[----:B------:R-:W-:Y:S02]  /*38d0*/  LEA.HI.X.SX32 R47, R70, R61, 0x1, P3 ;  /* 0x0000003d462f7211 */ /* 0x000fe400018f0eff */
[----:B------:R-:W-:-:S04]  /*38e0*/  LEA R70, P3, R25, R57, 0x1 ;  /* 0x0000003919467211 */ /* 0x000fc800078608ff */
[----:B------:R-:W-:Y:S01]  /*38f0*/  LEA.HI.X.SX32 R71, R25, R61, 0x1, P3 ;  /* 0x0000003d19477211 */ /* 0x000fe200018f0eff */
[----:B------:R-:W2:Y:S01]  /*3900*/  LDS.128 R12, [R45] ;  /* 0x000000002d0c7984 */ /* 0x000ea20000000c00 */
[----:B------:R-:W-:Y:S06]  /*3910*/  BAR.SYNC.DEFER_BLOCKING 0x0 ;  /* 0x0000000000007b1d */ /* 0x000fec0000010000 */
[----:B------:R3:W-:Y:S02]  /*3920*/  STSM.16.M88.4 [R49], R20 ;  /* 0x0000001431007844 */ /* 0x0007e40000000200 */
[----:B------:R-:W-:Y:S01]  /*3930*/  BAR.SYNC.DEFER_BLOCKING 0x0 ;  /* 0x0000000000007b1d */ /* 0x000fe20000010000 */
[----:B---3--:R-:W-:-:S02]  /*3940*/  LEA R22, P4, R31, R57, 0x1 ;  /* 0x000000391f167211 */ /* 0x008fc400078808ff */
[----:B------:R-:W-:Y:S02]  /*3950*/  LEA R20, P6, R48, R57, 0x1 ;  /* 0x0000003930147211 */ /* 0x000fe400078c08ff */
[----:B------:R-:W-:Y:S02]  /*3960*/  LEA.HI.X.SX32 R23, R31, R61, 0x1, P4 ;  /* 0x0000003d1f177211 */ /* 0x000fe400020f0eff */
[----:B------:R-:W-:Y:S02]  /*3970*/  LEA R58, P4, R32, R57, 0x1 ;  /* 0x00000039203a7211 */ /* 0x000fe400078808ff */
[-C--:B------:R-:W-:Y:S02]  /*3980*/  LEA.HI.X.SX32 R21, R48, R61.reuse, 0x1, P6 ;  /* 0x0000003d30157211 */ /* 0x080fe400030f0eff */
[----:B------:R-:W-:Y:S01]  /*3990*/  LEA.HI.X.SX32 R59, R32, R61, 0x1, P4 ;  /* 0x0000003d203b7211 */ /* 0x000fe200020f0eff */
[----:B0-----:R0:W-:Y:S01]  /*39a0*/  STG.E.U16 desc[UR28][R68.64], R4 ;  /* 0x0000000444007986 */ /* 0x0011e2000c10151c */
[----:B------:R-:W-:-:S02]  /*39b0*/  LEA R74, P4, R26, R57, 0x1 ;  /* 0x000000391a4a7211 */ /* 0x000fc400078808ff */
[-C--:B------:R-:W-:Y:S01]  /*39c0*/  LEA R32, P3, R44, R57.reuse, 0x1 ;  /* 0x000000392c207211 */ /* 0x080fe200078608ff */
[----:B------:R1:W-:Y:S01]  /*39d0*/  STG.E.U16 desc[UR28][R38.64], R5 ;  /* 0x0000000526007986 */ /* 0x0003e2000c10151c */
[----:B------:R-:W-:Y:S02]  /*39e0*/  LEA R48, P6, R28, R57, 0x1 ;  /* 0x000000391c307211 */ /* 0x000fe400078c08ff */
[----:B------:R-:W-:Y:S01]  /*39f0*/  LEA.HI.X.SX32 R75, R26, R61, 0x1, P4 ;  /* 0x0000003d1a4b7211 */ /* 0x000fe200020f0eff */
[----:B------:R3:W-:Y:S01]  /*3a00*/  STG.E.U16 desc[UR28][R36.64], R6 ;  /* 0x0000000624007986 */ /* 0x0007e2000c10151c */
[----:B------:R-:W-:Y:S02]  /*3a10*/  PRMT R26, R5, 0x7632, R26 ;  /* 0x00007632051a7816 */ /* 0x000fe4000000001a */
[----:B------:R-:W-:Y:S01]  /*3a20*/  PRMT R31, R6, 0x7632, R31 ;  /* 0x00007632061f7816 */ /* 0x000fe2000000001f */
[----:B------:R-:W4:Y:S01]  /*3a30*/  LDS.128 R36, [R45] ;  /* 0x000000002d247984 */ /* 0x000f220000000c00 */
[----:B0-----:R-:W-:-:S02]  /*3a40*/  LEA R68, P5, R24, R57, 0x1 ;  /* 0x0000003918447211 */ /* 0x001fc400078a08ff */
[----:B------:R-:W-:Y:S01]  /*3a50*/  PRMT R4, R4, 0x7632, R4 ;  /* 0x0000763204047816 */ /* 0x000fe20000000004 */
[----:B------:R-:W-:Y:S01]  /*3a60*/  STG.E.U16 desc[UR28][R18.64], R7 ;  /* 0x0000000712007986 */ /* 0x000fe2000c10151c */
[----:B------:R-:W-:Y:S02]  /*3a70*/  LEA.HI.X.SX32 R69, R24, R61, 0x1, P5 ;  /* 0x0000003d18457211 */ /* 0x000fe400028f0eff */
[C---:B------:R-:W-:Y:S01]  /*3a80*/  LEA R24, P5, R33.reuse, R57, 0x1 ;  /* 0x0000003921187211 */ /* 0x040fe200078a08ff */
[----:B------:R0:W-:Y:S01]  /*3a90*/  STG.E.U16 desc[UR28][R34.64], R4 ;  /* 0x0000000422007986 */ /* 0x0001e2000c10151c */
[-C--:B------:R-:W-:Y:S02]  /*3aa0*/  LEA.HI.X.SX32 R49, R28, R61.reuse, 0x1, P6 ;  /* 0x0000003d1c317211 */ /* 0x080fe400030f0eff */
[-C--:B------:R-:W-:Y:S01]  /*3ab0*/  LEA.HI.X.SX32 R25, R33, R61.reuse, 0x1, P5 ;  /* 0x0000003d21197211 */ /* 0x080fe200028f0eff */
[----:B------:R-:W-:Y:S01]  /*3ac0*/  STG.E.U16 desc[UR28][R42.64], R26 ;  /* 0x0000001a2a007986 */ /* 0x000fe2000c10151c */
[----:B------:R-:W-:-:S02]  /*3ad0*/  LEA.HI.X.SX32 R33, R44, R61, 0x1, P3 ;  /* 0x0000003d2c217211 */ /* 0x000fc400018f0eff */
[----:B------:R-:W-:Y:S01]  /*3ae0*/  PRMT R44, R7, 0x7632, R44 ;  /* 0x00007632072c7816 */ /* 0x000fe2000000002c */
[----:B------:R-:W-:Y:S01]  /*3af0*/  STG.E.U16 desc[UR28][R20.64], R31 ;  /* 0x0000001f14007986 */ /* 0x000fe2000c10151c */
[----:B------:R-:W-:Y:S02]  /*3b00*/  LEA R28, P6, R29, R57, 0x1 ;  /* 0x000000391d1c7211 */ /* 0x000fe400078c08ff */
[----:B-1----:R-:W-:Y:S01]  /*3b10*/  PRMT R5, R9, 0x7632, R5 ;  /* 0x0000763209057816 */ /* 0x002fe20000000005 */
[----:B------:R-:W-:Y:S01]  /*3b20*/  STG.E.U16 desc[UR28][R54.64], R44 ;  /* 0x0000002c36007986 */ /* 0x000fe2000c10151c */
[----:B------:R-:W-:Y:S02]  /*3b30*/  LEA.HI.X.SX32 R29, R29, R61, 0x1, P6 ;  /* 0x0000003d1d1d7211 */ /* 0x000fe400030f0eff */
[----:B------:R-:W-:Y:S01]  /*3b40*/  LEA R76, P6, R40, R57, 0x1 ;  /* 0x00000039284c7211 */ /* 0x000fe200078c08ff */
[----:B------:R-:W-:Y:S01]  /*3b50*/  STG.E.U16 desc[UR28][R52.64], R8 ;  /* 0x0000000834007986 */ /* 0x000fe2000c10151c */
[----:B---3--:R-:W-:-:S02]  /*3b60*/  PRMT R6, R10, 0x7632, R6 ;  /* 0x000076320a067816 */ /* 0x008fc40000000006 */
[----:B------:R-:W-:Y:S01]  /*3b70*/  LEA R82, P4, R41, R57, 0x1 ;  /* 0x0000003929527211 */ /* 0x000fe200078808ff */
[----:B------:R1:W-:Y:S01]  /*3b80*/  STG.E.U16 desc[UR28][R22.64], R9 ;  /* 0x0000000916007986 */ /* 0x0003e2000c10151c */
[----:B------:R-:W-:Y:S02]  /*3b90*/  LEA.HI.X.SX32 R77, R40, R61, 0x1, P6 ;  /* 0x0000003d284d7211 */ /* 0x000fe400030f0eff */
[----:B0-----:R-:W-:Y:S01]  /*3ba0*/  PRMT R34, R11, 0x7632, R34 ;  /* 0x000076320b227816 */ /* 0x001fe20000000022 */
[----:B------:R-:W-:Y:S01]  /*3bb0*/  STG.E.U16 desc[UR28][R48.64], R10 ;  /* 0x0000000a30007986 */ /* 0x000fe2000c10151c */
[-C--:B------:R-:W-:Y:S02]  /*3bc0*/  LEA R40, P6, R64, R57.reuse, 0x1 ;  /* 0x0000003940287211 */ /* 0x080fe400078c08ff */
[-C--:B------:R-:W-:Y:S01]  /*3bd0*/  LEA R84, P5, R62, R57.reuse, 0x1 ;  /* 0x000000393e547211 */ /* 0x080fe200078a08ff */
[----:B------:R-:W-:Y:S01]  /*3be0*/  STG.E.U16 desc[UR28][R50.64], R11 ;  /* 0x0000000b32007986 */ /* 0x000fe2000c10151c */
[----:B------:R-:W-:-:S02]  /*3bf0*/  LEA R86, P3, R60, R57, 0x1 ;  /* 0x000000393c567211 */ /* 0x000fc400078608ff */
[----:B------:R-:W-:Y:S02]  /*3c00*/  LEA.HI.X.SX32 R83, R41, R61, 0x1, P4 ;  /* 0x0000003d29537211 */ /* 0x000fe400020f0eff */
[----:B-1----:R-:W-:Y:S02]  /*3c10*/  PRMT R23, R8, 0x7632, R23 ;  /* 0x0000763208177816 */ /* 0x002fe40000000017 */
[----:B------:R-:W-:Y:S01]  /*3c20*/  LEA R88, P4, R66, R57, 0x1 ;  /* 0x0000003942587211 */ /* 0x000fe200078808ff */
[----:B------:R-:W0:Y:S01]  /*3c30*/  LDC.64 R8, c[0x0][0x230] ;  /* 0x00008c00ff087b82 */ /* 0x000e220000000a00 */
[----:B------:R-:W-:Y:S01]  /*3c40*/  LEA.HI.X.SX32 R41, R64, R61, 0x1, P6 ;  /* 0x0000003d40297211 */ /* 0x000fe200030f0eff */
[----:B------:R-:W-:Y:S01]  /*3c50*/  STG.E.U16 desc[UR28][R46.64], R23 ;  /* 0x000000172e007986 */ /* 0x000fe2000c10151c */
[----:B--2---:R-:W-:Y:S02]  /*3c60*/  PRMT R4, R12, 0x7632, R4 ;  /* 0x000076320c047816 */ /* 0x004fe40000000004 */
[----:B------:R-:W-:Y:S01]  /*3c70*/  LEA R64, P6, R72, R57, 0x1 ;  /* 0x0000003948407211 */ /* 0x000fe200078c08ff */
[----:B------:R1:W-:Y:S01]  /*3c80*/  STG.E.U16 desc[UR28][R58.64], R5 ;  /* 0x000000053a007986 */ /* 0x0003e2000c10151c */
[----:B------:R-:W-:-:S02]  /*3c90*/  LEA.HI.X.SX32 R85, R62, R61, 0x1, P5 ;  /* 0x0000003d3e557211 */ /* 0x000fc400028f0eff */
[----:B------:R-:W-:Y:S01]  /*3ca0*/  PRMT R7, R13, 0x7632, R7 ;  /* 0x000076320d077816 */ /* 0x000fe20000000007 */
[----:B------:R2:W-:Y:S01]  /*3cb0*/  STG.E.U16 desc[UR28][R28.64], R6 ;  /* 0x000000061c007986 */ /* 0x0005e2000c10151c */
[----:B------:R-:W-:Y:S02]  /*3cc0*/  LEA R62, P5, R78, R57, 0x1 ;  /* 0x000000394e3e7211 */ /* 0x000fe400078a08ff */
[----:B------:R-:W-:Y:S01]  /*3cd0*/  PRMT R20, R14, 0x7632, R20 ;  /* 0x000076320e147816 */ /* 0x000fe20000000014 */
[----:B------:R-:W-:Y:S01]  /*3ce0*/  STG.E.U16 desc[UR28][R68.64], R34 ;  /* 0x0000002244007986 */ /* 0x000fe2000c10151c */
[----:B------:R-:W-:Y:S02]  /*3cf0*/  LEA.HI.X.SX32 R87, R60, R61, 0x1, P3 ;  /* 0x0000003d3c577211 */ /* 0x000fe400018f0eff */
[----:B------:R-:W-:Y:S01]  /*3d00*/  PRMT R42, R15, 0x7632, R42 ;  /* 0x000076320f2a7816 */ /* 0x000fe2000000002a */
[----:B------:R-:W-:Y:S01]  /*3d10*/  STG.E.U16 desc[UR28][R70.64], R12 ;  /* 0x0000000c46007986 */ /* 0x000fe2000c10151c */
[----:B------:R-:W-:Y:S01]  /*3d20*/  LEA R90, P3, R80, R57, 0x1 ;  /* 0x00000039505a7211 */ /* 0x000fe200078608ff */
[----:B-1----:R-:W-:Y:S01]  /*3d30*/  FFMA R5, R30, 0.69314718246459960938, R3 ;  /* 0x3f3172181e057823 */ /* 0x002fe20000000003 */
[----:B------:R-:W-:Y:S01]  /*3d40*/  LEA.HI.X.SX32 R89, R66, R61, 0x1, P4 ;  /* 0x0000003d42597211 */ /* 0x000fe200020f0eff */
[----:B------:R-:W-:Y:S01]  /*3d50*/  STG.E.U16 desc[UR28][R74.64], R13 ;  /* 0x0000000d4a007986 */ /* 0x000fe2000c10151c */
[----:B------:R-:W-:Y:S01]  /*3d60*/  LEA R92, P4, R94, R57, 0x1 ;  /* 0x000000395e5c7211 */ /* 0x000fe200078808ff */
[----:B------:R-:W-:Y:S01]  /*3d70*/  IMAD.SHL.U32 R3, R2, 0x4, RZ ;  /* 0x0000000402037824 */ /* 0x000fe200078e00ff */
[----:B------:R-:W-:Y:S01]  /*3d80*/  LEA.HI.X.SX32 R65, R72, R61, 0x1, P6 ;  /* 0x0000003d48417211 */ /* 0x000fe200030f0eff */
[----:B------:R-:W-:Y:S01]  /*3d90*/  STG.E.U16 desc[UR28][R76.64], R14 ;  /* 0x0000000e4c007986 */ /* 0x000fe2000c10151c */
[----:B------:R-:W-:-:S02]  /*3da0*/  LEA R66, P6, R96, R57, 0x1 ;  /* 0x0000003960427211 */ /* 0x000fc400078c08ff */
[----:B------:R-:W-:Y:S01]  /*3db0*/  LEA.HI.X.SX32 R63, R78, R61, 0x1, P5 ;  /* 0x0000003d4e3f7211 */ /* 0x000fe200028f0eff */
[----:B------:R-:W-:Y:S01]  /*3dc0*/  STG.E.U16 desc[UR28][R24.64], R15 ;  /* 0x0000000f18007986 */ /* 0x000fe2000c10151c */
[----:B------:R-:W-:Y:S02]  /*3dd0*/  LEA R56, P5, R98, R57, 0x1 ;  /* 0x0000003962387211 */ /* 0x000fe400078a08ff */
[-C--:B------:R-:W-:Y:S01]  /*3de0*/  LEA.HI.X.SX32 R91, R80, R61.reuse, 0x1, P3 ;  /* 0x0000003d505b7211 */ /* 0x080fe200018f0eff */
[----:B------:R1:W-:Y:S01]  /*3df0*/  STG.E.U16 desc[UR28][R32.64], R4 ;  /* 0x0000000420007986 */ /* 0x0003e2000c10151c */
[----:B----4-:R-:W-:Y:S02]  /*3e00*/  PRMT R45, R36, 0x7632, R45 ;  /* 0x00007632242d7816 */ /* 0x010fe4000000002d */
[----:B------:R-:W-:Y:S01]  /*3e10*/  LEA.HI.X.SX32 R93, R94, R61, 0x1, P4 ;  /* 0x0000003d5e5d7211 */ /* 0x000fe200020f0eff */
[----:B------:R3:W-:Y:S01]  /*3e20*/  STG.E.U16 desc[UR28][R82.64], R7 ;  /* 0x0000000752007986 */ /* 0x0007e2000c10151c */
[----:B------:R-:W-:-:S02]  /*3e30*/  PRMT R46, R37, 0x7632, R46 ;  /* 0x00007632252e7816 */ /* 0x000fc4000000002e */
[-C--:B------:R-:W-:Y:S01]  /*3e40*/  LEA.HI.X.SX32 R67, R96, R61.reuse, 0x1, P6 ;  /* 0x0000003d60437211 */ /* 0x080fe200030f0eff */
[----:B------:R3:W-:Y:S01]  /*3e50*/  STG.E.U16 desc[UR28][R40.64], R20 ;  /* 0x0000001428007986 */ /* 0x0007e2000c10151c */
[----:B------:R-:W-:Y:S02]  /*3e60*/  LEA.HI.X.SX32 R57, R98, R61, 0x1, P5 ;  /* 0x0000003d62397211 */ /* 0x000fe400028f0eff */
[----:B--2---:R-:W-:Y:S01]  /*3e70*/  PRMT R28, R39, 0x7632, R28 ;  /* 0x00007632271c7816 */ /* 0x004fe2000000001c */
[----:B------:R3:W-:Y:S01]  /*3e80*/  STG.E.U16 desc[UR28][R84.64], R42 ;  /* 0x0000002a54007986 */ /* 0x0007e2000c10151c */
[----:B-1----:R-:W-:Y:S01]  /*3e90*/  PRMT R33, R38, 0x7632, R33 ;  /* 0x0000763226217816 */ /* 0x002fe20000000021 */
[----:B------:R-:W-:Y:S01]  /*3ea0*/  FFMA R4, R27, 0.69314718246459960938, R16 ;  /* 0x3f3172181b047823 */ /* 0x000fe20000000010 */
[----:B------:R-:W-:Y:S01]  /*3eb0*/  LOP3.LUT R6, R0, 0x3f8, RZ, 0xc0, !PT ;  /* 0x000003f800067812 */ /* 0x000fe200078ec0ff */
[----:B------:R3:W-:Y:S01]  /*3ec0*/  STG.E.U16 desc[UR28][R86.64], R36 ;  /* 0x0000002456007986 */ /* 0x0007e2000c10151c */
[----:B------:R-:W-:Y:S01]  /*3ed0*/  IMAD.HI R0, R2, 0x4, RZ ;  /* 0x0000000402007827 */ /* 0x000fe200078e02ff */
[----:B0-----:R-:W-:-:S02]  /*3ee0*/  IADD3 R2, P1, P2, R3, UR6, R8 ;  /* 0x0000000603027c10 */ /* 0x001fc4000fa3e008 */
[----:B------:R3:W-:Y:S02]  /*3ef0*/  STG.E.U16 desc[UR28][R88.64], R37 ;  /* 0x0000002558007986 */ /* 0x0007e4000c10151c */
[----:B------:R-:W-:Y:S02]  /*3f00*/  IADD3.X R3, R0, UR5, R9, P1, P2 ;  /* 0x0000000500037c10 */ /* 0x000fe40008fe4409 */
[----:B------:R3:W-:Y:S04]  /*3f10*/  STG.E.U16 desc[UR28][R64.64], R38 ;  /* 0x0000002640007986 */ /* 0x0007e8000c10151c */
[----:B------:R3:W-:Y:S04]  /*3f20*/  STG.E.U16 desc[UR28][R62.64], R39 ;  /* 0x000000273e007986 */ /* 0x0007e8000c10151c */
[----:B------:R3:W-:Y:S04]  /*3f30*/  STG.E.U16 desc[UR28][R90.64], R45 ;  /* 0x0000002d5a007986 */ /* 0x0007e8000c10151c */
[----:B------:R3:W-:Y:S04]  /*3f40*/  STG.E.U16 desc[UR28][R92.64], R46 ;  /* 0x0000002e5c007986 */ /* 0x0007e8000c10151c */
[----:B------:R3:W-:Y:S04]  /*3f50*/  STG.E.U16 desc[UR28][R66.64], R33 ;  /* 0x0000002142007986 */ /* 0x0007e8000c10151c */
[----:B------:R3:W-:Y:S01]  /*3f60*/  STG.E.U16 desc[UR28][R56.64], R28 ;  /* 0x0000001c38007986 */ /* 0x0007e2000c10151c */
[----:B------:R-:W-:Y:S06]  /*3f70*/  BAR.SYNC.DEFER_BLOCKING 0x0 ;  /* 0x0000000000007b1d */ /* 0x000fec0000010000 */
[----:B------:R3:W-:Y:S02]  /*3f80*/  STS.64 [R6+UR17], R4 ;  /* 0x0000000406007988 */ /* 0x0007e40008000a11 */
[----:B------:R-:W-:Y:S06]  /*3f90*/  BAR.SYNC.DEFER_BLOCKING 0x0 ;  /* 0x0000000000007b1d */ /* 0x000fec0000010000 */
[----:B------:R-:W-:Y:S05]  /*3fa0*/  @P0 EXIT ;  /* 0x000000000000094d */ /* 0x000fea0003800000 */
[----:B------:R-:W0:Y:S04]  /*3fb0*/  LDS R17, [R17] ;  /* 0x0000000011117984 */ /* 0x000e280000000800 */
[----:B0-----:R-:W-:Y:S01]  /*3fc0*/  STG.E desc[UR28][R2.64], R17 ;  /* 0x0000001102007986 */ /* 0x001fe2000c10191c */
[----:B------:R-:W-:Y:S05]  /*3fd0*/  EXIT ;  /* 0x000000000000794d */ /* 0x000fea0003800000 */
.L_x_2:
[----:B------:R-:W-:-:S00]  /*3fe0*/  BRA `(.L_x_2) ;  /* 0xfffffffc00fc7947 */ /* 0x000fc0000383ffff */
[----:B------:R-:W-:-:S00]  /*3ff0*/  NOP ;  /* 0x0000000000007918 */ /* 0x000fc00000000000 */
        /* <DEDUP_REMOVED lines=8> */
.L_x_3:


//--------------------- .nv.global.init           --------------------------
	.section	.nv.global.init,"aw",@progbits
.nv.global.init:
	.type		_$_str,@object
	.size		_$_str,(.L_0 - _$_str)
_$_str:
        /*0000*/ 	.byte	0x5f, 0x5f, 0x43, 0x55, 0x44, 0x41, 0x5f, 0x46, 0x54, 0x5a, 0x00
.L_0:


//--------------------- .nv.shared.attn_fwd       --------------------------
	.section	.nv.shared.attn_fwd,"aw",@nobits
	.sectionflags	@""
	.align	16
	.zero		1024


//--------------------- .nv.shared.reserved.0     --------------------------
	.section	.nv.shared.reserved.0,"aw",@nobits
	.weak		__nv_reservedSMEM_offset_0_alias
	.size		__nv_reservedSMEM_offset_0_alias, 0, 0
	.other		__nv_reservedSMEM_offset_0_alias,@"STO_CUDA_RESERVED_SHARED STV_DEFAULT"
__nv_reservedSMEM_offset_0_alias:
	.zero		0


//--------------------- .nv.constant0.attn_fwd    --------------------------
	.section	.nv.constant0.attn_fwd,"a",@progbits
	.sectionflags	@""
	.align	4
.nv.constant0.attn_fwd:
	.zero		664


//--------------------- SYMBOLS --------------------------

	.type		.nv.reservedSmem.offset0,@object
	.size		.nv.reservedSmem.offset0,0x4
